	.target	sm_90a

	.elftype	@"ET_EXEC"


//--------------------- .note.nv.tkinfo           --------------------------
	.section	.note.nv.tkinfo,"",@"SHT_NOTE"
	.sectionflags	@"SHF_NOTE_NV_TKINFO"
	.tkinfo
        /*0018*/ 	.word	0x00000002
        /*0030*/ 	.string	""
        /*0030*/ 	.string	"ptxas"
        /*0030*/ 	.string	"Cuda compilation tools, release 13.0, V13.0.88"
        /*0030*/ 	.string	"Build cuda_13.0.r13.0/compiler.36424714_0"
        /*0030*/ 	.string	"-arch sm_90a -m 64 "



//--------------------- .note.nv.cuinfo           --------------------------
	.section	.note.nv.cuinfo,"",@"SHT_NOTE"
	.sectionflags	@"SHF_NOTE_NV_CUINFO"
        /*0018*/ 	.short	0x0002
        /*001a*/ 	.short	0x005a
        /*001c*/ 	.short	0x0082
	.zero		2


//--------------------- .nv.info                  --------------------------
	.section	.nv.info,"",@"SHT_CUDA_INFO"
	.align	4


	//----- nvinfo : EIATTR_REGCOUNT
	.align		4
        /*0000*/ 	.byte	0x04, 0x2f
        /*0002*/ 	.short	(.L_15 - .L_14)
	.align		4
.L_14:
        /*0004*/ 	.word	index@(_ZN7cutlass13device_kernelINS_4gemm6kernel13GemmUniversalIN4cute5tupleIJiiiiEEENS1_10collective13CollectiveMmaINS1_34MainloopSm90TmaGmmaWarpSpecializedILi11ENS5_IJNS4_1CILi1EEESB_SB_EEENS1_35KernelTmaWarpSpecializedCooperativeEEENS5_IJNSA_ILi256EEENSA_ILi64EEENSA_ILi32EEEEEENS_10bfloat16_tENS5_IJlSB_lEEESJ_NS5_IJSB_llEEENS4_8TiledMMAINS4_8MMA_AtomIJNS4_4SM904GMMA27MMA_64x64x16_F32BF16BF16_SSILNSP_5MajorE0ELSR_1ELNSP_7ScaleInE1ELSS_1EEEEEENS4_6LayoutINS5_IJNSA_ILi2EEESB_SB_EEENS5_IJSB_NSA_ILi0EEESY_EEEEENS5_IJNS4_10UnderscoreES11_S11_EEEEENS4_13SM90_TMA_LOADENS4_14ComposedLayoutINS4_7SwizzleILi2ELi4ELi3EEENS4_18smem_ptr_flag_bitsILi16EEENSV_INS5_IJNSA_ILi8EEESH_EEENS5_IJSH_SB_EEEEEEEvNS4_8identityES14_NS15_INS16_ILi3ELi4ELi3EEES19_NSV_INS5_IJSG_S1A_EEENS5_IJSB_SG_EEEEEEEvS1F_EENS_8epilogue10collective6detail29Sm90TmaWarpSpecializedAdapterINS1N_15DefaultEpilogueISJ_SK_SK_NS1M_6thread17LinearCombinationISJ_Li1EffLNS1R_9ScaleType4KindE0ELNS_15FloatRoundStyleE2ESJ_EENS1_15EpilogueDefaultEEEEEvvEEEEvNT_6ParamsE)
        /*0008*/ 	.word	0x000000a8


	//----- nvinfo : EIATTR_FRAME_SIZE
	.align		4
.L_15:
        /*000c*/ 	.byte	0x04, 0x11
        /*000e*/ 	.short	(.L_17 - .L_16)
	.align		4
.L_16:
        /*0010*/ 	.word	index@(_ZN7cutlass13device_kernelINS_4gemm6kernel13GemmUniversalIN4cute5tupleIJiiiiEEENS1_10collective13CollectiveMmaINS1_34MainloopSm90TmaGmmaWarpSpecializedILi11ENS5_IJNS4_1CILi1EEESB_SB_EEENS1_35KernelTmaWarpSpecializedCooperativeEEENS5_IJNSA_ILi256EEENSA_ILi64EEENSA_ILi32EEEEEENS_10bfloat16_tENS5_IJlSB_lEEESJ_NS5_IJSB_llEEENS4_8TiledMMAINS4_8MMA_AtomIJNS4_4SM904GMMA27MMA_64x64x16_F32BF16BF16_SSILNSP_5MajorE0ELSR_1ELNSP_7ScaleInE1ELSS_1EEEEEENS4_6LayoutINS5_IJNSA_ILi2EEESB_SB_EEENS5_IJSB_NSA_ILi0EEESY_EEEEENS5_IJNS4_10UnderscoreES11_S11_EEEEENS4_13SM90_TMA_LOADENS4_14ComposedLayoutINS4_7SwizzleILi2ELi4ELi3EEENS4_18smem_ptr_flag_bitsILi16EEENSV_INS5_IJNSA_ILi8EEESH_EEENS5_IJSH_SB_EEEEEEEvNS4_8identityES14_NS15_INS16_ILi3ELi4ELi3EEES19_NSV_INS5_IJSG_S1A_EEENS5_IJSB_SG_EEEEEEEvS1F_EENS_8epilogue10collective6detail29Sm90TmaWarpSpecializedAdapterINS1N_15DefaultEpilogueISJ_SK_SK_NS1M_6thread17LinearCombinationISJ_Li1EffLNS1R_9ScaleType4KindE0ELNS_15FloatRoundStyleE2ESJ_EENS1_15EpilogueDefaultEEEEEvvEEEEvNT_6ParamsE)
        /*0014*/ 	.word	0x00000000


	//----- nvinfo : EIATTR_MIN_STACK_SIZE
	.align		4
.L_17:
        /*0018*/ 	.byte	0x04, 0x12
        /*001a*/ 	.short	(.L_19 - .L_18)
	.align		4
.L_18:
        /*001c*/ 	.word	index@(_ZN7cutlass13device_kernelINS_4gemm6kernel13GemmUniversalIN4cute5tupleIJiiiiEEENS1_10collective13CollectiveMmaINS1_34MainloopSm90TmaGmmaWarpSpecializedILi11ENS5_IJNS4_1CILi1EEESB_SB_EEENS1_35KernelTmaWarpSpecializedCooperativeEEENS5_IJNSA_ILi256EEENSA_ILi64EEENSA_ILi32EEEEEENS_10bfloat16_tENS5_IJlSB_lEEESJ_NS5_IJSB_llEEENS4_8TiledMMAINS4_8MMA_AtomIJNS4_4SM904GMMA27MMA_64x64x16_F32BF16BF16_SSILNSP_5MajorE0ELSR_1ELNSP_7ScaleInE1ELSS_1EEEEEENS4_6LayoutINS5_IJNSA_ILi2EEESB_SB_EEENS5_IJSB_NSA_ILi0EEESY_EEEEENS5_IJNS4_10UnderscoreES11_S11_EEEEENS4_13SM90_TMA_LOADENS4_14ComposedLayoutINS4_7SwizzleILi2ELi4ELi3EEENS4_18smem_ptr_flag_bitsILi16EEENSV_INS5_IJNSA_ILi8EEESH_EEENS5_IJSH_SB_EEEEEEEvNS4_8identityES14_NS15_INS16_ILi3ELi4ELi3EEES19_NSV_INS5_IJSG_S1A_EEENS5_IJSB_SG_EEEEEEEvS1F_EENS_8epilogue10collective6detail29Sm90TmaWarpSpecializedAdapterINS1N_15DefaultEpilogueISJ_SK_SK_NS1M_6thread17LinearCombinationISJ_Li1EffLNS1R_9ScaleType4KindE0ELNS_15FloatRoundStyleE2ESJ_EENS1_15EpilogueDefaultEEEEEvvEEEEvNT_6ParamsE)
        /*0020*/ 	.word	0x00000000
.L_19:


//--------------------- .nv.compat                --------------------------
	.section	.nv.compat,"",@"SHT_CUDA_COMPAT_INFO"
	.align	4
        /*0000*/ 	.byte	0x02, 0x09, 0x01, 0x00, 0x02, 0x02, 0x04, 0x00, 0x02, 0x05, 0x05, 0x00, 0x03, 0x07, 0x01, 0x01
        /*0010*/ 	.byte	0x02, 0x03, 0x01, 0x00, 0x02, 0x06, 0x01, 0x00, 0x04, 0x0b, 0x08, 0x00, 0x00, 0x00, 0x00, 0x00
        /*0020*/ 	.byte	0x00, 0x00, 0x00, 0x00


//--------------------- .nv.info._ZN7cutlass13device_kernelINS_4gemm6kernel13GemmUniversalIN4cute5tupleIJiiiiEEENS1_10collective13CollectiveMmaINS1_34MainloopSm90TmaGmmaWarpSpecializedILi11ENS5_IJNS4_1CILi1EEESB_SB_EEENS1_35KernelTmaWarpSpecializedCooperativeEEENS5_IJNSA_ILi256EEENSA_ILi64EEENSA_ILi32EEEEEENS_10bfloat16_tENS5_IJlSB_lEEESJ_NS5_IJSB_llEEENS4_8TiledMMAINS4_8MMA_AtomIJNS4_4SM904GMMA27MMA_64x64x16_F32BF16BF16_SSILNSP_5MajorE0ELSR_1ELNSP_7ScaleInE1ELSS_1EEEEEENS4_6LayoutINS5_IJNSA_ILi2EEESB_SB_EEENS5_IJSB_NSA_ILi0EEESY_EEEEENS5_IJNS4_10UnderscoreES11_S11_EEEEENS4_13SM90_TMA_LOADENS4_14ComposedLayoutINS4_7SwizzleILi2ELi4ELi3EEENS4_18smem_ptr_flag_bitsILi16EEENSV_INS5_IJNSA_ILi8EEESH_EEENS5_IJSH_SB_EEEEEEEvNS4_8identityES14_NS15_INS16_ILi3ELi4ELi3EEES19_NSV_INS5_IJSG_S1A_EEENS5_IJSB_SG_EEEEEEEvS1F_EENS_8epilogue10collective6detail29Sm90TmaWarpSpecializedAdapterINS1N_15DefaultEpilogueISJ_SK_SK_NS1M_6thread17LinearCombinationISJ_Li1EffLNS1R_9ScaleType4KindE0ELNS_15FloatRoundStyleE2ESJ_EENS1_15EpilogueDefaultEEEEEvvEEEEvNT_6ParamsE --------------------------
	.section	.nv.info._ZN7cutlass13device_kernelINS_4gemm6kernel13GemmUniversalIN4cute5tupleIJiiiiEEENS1_10collective13CollectiveMmaINS1_34MainloopSm90TmaGmmaWarpSpecializedILi11ENS5_IJNS4_1CILi1EEESB_SB_EEENS1_35KernelTmaWarpSpecializedCooperativeEEENS5_IJNSA_ILi256EEENSA_ILi64EEENSA_ILi32EEEEEENS_10bfloat16_tENS5_IJlSB_lEEESJ_NS5_IJSB_llEEENS4_8TiledMMAINS4_8MMA_AtomIJNS4_4SM904GMMA27MMA_64x64x16_F32BF16BF16_SSILNSP_5MajorE0ELSR_1ELNSP_7ScaleInE1ELSS_1EEEEEENS4_6LayoutINS5_IJNSA_ILi2EEESB_SB_EEENS5_IJSB_NSA_ILi0EEESY_EEEEENS5_IJNS4_10UnderscoreES11_S11_EEEEENS4_13SM90_TMA_LOADENS4_14ComposedLayoutINS4_7SwizzleILi2ELi4ELi3EEENS4_18smem_ptr_flag_bitsILi16EEENSV_INS5_IJNSA_ILi8EEESH_EEENS5_IJSH_SB_EEEEEEEvNS4_8identityES14_NS15_INS16_ILi3ELi4ELi3EEES19_NSV_INS5_IJSG_S1A_EEENS5_IJSB_SG_EEEEEEEvS1F_EENS_8epilogue10collective6detail29Sm90TmaWarpSpecializedAdapterINS1N_15DefaultEpilogueISJ_SK_SK_NS1M_6thread17LinearCombinationISJ_Li1EffLNS1R_9ScaleType4KindE0ELNS_15FloatRoundStyleE2ESJ_EENS1_15EpilogueDefaultEEEEEvvEEEEvNT_6ParamsE,"",@"SHT_CUDA_INFO"
	.sectionflags	@""
	.align	4


	//----- nvinfo : EIATTR_CUDA_API_VERSION
	.align		4
        /*0000*/ 	.byte	0x04, 0x37
        /*0002*/ 	.short	(.L_21 - .L_20)
.L_20:
        /*0004*/ 	.word	0x00000082


	//----- nvinfo : EIATTR_KPARAM_INFO
	.align		4
.L_21:
        /*0008*/ 	.byte	0x04, 0x17
        /*000a*/ 	.short	(.L_23 - .L_22)
.L_22:
        /*000c*/ 	.word	0x00000000
        /*0010*/ 	.short	0x0000
        /*0012*/ 	.short	0x0070
        /*0014*/ 	.byte	0x00, 0xf0, 0x01, 0x10


	//----- nvinfo : EIATTR_SPARSE_MMA_MASK
	.align		4
.L_23:
        /*0018*/ 	.byte	0x03, 0x50
        /*001a*/ 	.short	0x0000


	//----- nvinfo : EIATTR_MAXREG_COUNT
	.align		4
        /*001c*/ 	.byte	0x03, 0x1b
        /*001e*/ 	.short	0x00a8


	//----- nvinfo : EIATTR_NUM_BARRIERS
	.align		4
        /*0020*/ 	.byte	0x02, 0x4c
        /*0022*/ 	.byte	0x01
	.zero		1


	//----- nvinfo : EIATTR_EXTERNS
	.align		4
        /*0024*/ 	.byte	0x04, 0x0f
        /*0026*/ 	.short	(.L_25 - .L_24)


	//   ....[0]....
	.align		4
.L_24:
        /*0028*/ 	.word	index@(__assertfail)


	//----- nvinfo : EIATTR_MERCURY_ISA_VERSION
	.align		4
.L_25:
        /*002c*/ 	.byte	0x03, 0x5f
        /*002e*/ 	.short	0x0101


	//----- nvinfo : EIATTR_INT_WARP_WIDE_INSTR_OFFSETS
	.align		4
        /*0030*/ 	.byte	0x04, 0x31
        /*0032*/ 	.short	(.L_27 - .L_26)


	//   ....[0]....
.L_26:
        /*0034*/ 	.word	0x00000490


	//   ....[1]....
        /*0038*/ 	.word	0x000004a0


	//   ....[2]....
        /*003c*/ 	.word	0x000005e0


	//----- nvinfo : EIATTR_COOP_GROUP_MASK_REGIDS
	.align		4
.L_27:
        /*0040*/ 	.byte	0x04, 0x29
        /*0042*/ 	.short	(.L_29 - .L_28)


	//   ....[0]....
.L_28:
        /*0044*/ 	.word	0xffffffff


	//   ....[1]....
        /*0048*/ 	.word	0xffffffff


	//   ....[2]....
        /*004c*/ 	.word	0xffffffff


	//   ....[3]....
        /*0050*/ 	.word	0xffffffff


	//   ....[4]....
        /*0054*/ 	.word	0xffffffff


	//----- nvinfo : EIATTR_COOP_GROUP_INSTR_OFFSETS
	.align		4
.L_29:
        /*0058*/ 	.byte	0x04, 0x28
        /*005a*/ 	.short	(.L_31 - .L_30)


	//   ....[0]....
.L_30:
        /*005c*/ 	.word	0x00000060


	//   ....[1]....
        /*0060*/ 	.word	0x00000070


	//   ....[2]....
        /*0064*/ 	.word	0x00000130


	//   ....[3]....
        /*0068*/ 	.word	0x000003d0


	//   ....[4]....
        /*006c*/ 	.word	0x000012f0


	//----- nvinfo : EIATTR_REG_RECONFIG
	.align		4
.L_31:
        /*0070*/ 	.byte	0x01, 0x54
	.zero		2


	//----- nvinfo : EIATTR_SYSCALL_OFFSETS
	.align		4
        /*0074*/ 	.byte	0x04, 0x46
        /*0076*/ 	.short	(.L_33 - .L_32)


	//   ....[0]....
.L_32:
        /*0078*/ 	.word	0x000014e0


	//----- nvinfo : EIATTR_MBARRIER_INSTR_OFFSETS
	.align		4
.L_33:
        /*007c*/ 	.byte	0x04, 0x39
        /*007e*/ 	.short	(.L_35 - .L_34)


	//   ....[0]....
.L_34:
        /*0080*/ 	.word	0x00000250
        /*0084*/ 	.word	0x000000ff
        /*0088*/ 	.word	0x00000000
        /*008c*/ 	.short	0x0100
        /*008e*/ 	.byte	0x08
	.zero		1


	//   ....[1]....
        /*0090*/ 	.word	0x00000260
        /*0094*/ 	.word	0x000000ff
        /*0098*/ 	.word	0x00000058
        /*009c*/ 	.short	0x0100
        /*009e*/ 	.byte	0x08
	.zero		1


	//   ....[2]....
        /*00a0*/ 	.word	0x00000270
        /*00a4*/ 	.word	0x000000ff
        /*00a8*/ 	.word	0x00000008
        /*00ac*/ 	.short	0x0100
        /*00ae*/ 	.byte	0x08
	.zero		1


	//   ....[3]....
        /*00b0*/ 	.word	0x00000280
        /*00b4*/ 	.word	0x000000ff
        /*00b8*/ 	.word	0x00000060
        /*00bc*/ 	.short	0x0100
        /*00be*/ 	.byte	0x08
	.zero		1


	//   ....[4]....
        /*00c0*/ 	.word	0x00000290
        /*00c4*/ 	.word	0x000000ff
        /*00c8*/ 	.word	0x00000010
        /*00cc*/ 	.short	0x0100
        /*00ce*/ 	.byte	0x08
	.zero		1


	//   ....[5]....
        /*00d0*/ 	.word	0x000002a0
        /*00d4*/ 	.word	0x000000ff
        /*00d8*/ 	.word	0x00000068
        /*00dc*/ 	.short	0x0100
        /*00de*/ 	.byte	0x08
	.zero		1


	//   ....[6]....
        /*00e0*/ 	.word	0x000002b0
        /*00e4*/ 	.word	0x000000ff
        /*00e8*/ 	.word	0x00000018
        /*00ec*/ 	.short	0x0100
        /*00ee*/ 	.byte	0x08
	.zero		1


	//   ....[7]....
        /*00f0*/ 	.word	0x000002c0
        /*00f4*/ 	.word	0x000000ff
        /*00f8*/ 	.word	0x00000070
        /*00fc*/ 	.short	0x0100
        /*00fe*/ 	.byte	0x08
	.zero		1


	//   ....[8]....
        /*0100*/ 	.word	0x000002d0
        /*0104*/ 	.word	0x000000ff
        /*0108*/ 	.word	0x00000020
        /*010c*/ 	.short	0x0100
        /*010e*/ 	.byte	0x08
	.zero		1


	//   ....[9]....
        /*0110*/ 	.word	0x000002e0
        /*0114*/ 	.word	0x000000ff
        /*0118*/ 	.word	0x00000078
        /*011c*/ 	.short	0x0100
        /*011e*/ 	.byte	0x08
	.zero		1


	//   ....[10]....
        /*0120*/ 	.word	0x000002f0
        /*0124*/ 	.word	0x000000ff
        /*0128*/ 	.word	0x00000028
        /*012c*/ 	.short	0x0100
        /*012e*/ 	.byte	0x08
	.zero		1


	//   ....[11]....
        /*0130*/ 	.word	0x00000300
        /*0134*/ 	.word	0x000000ff
        /*0138*/ 	.word	0x00000080
        /*013c*/ 	.short	0x0100
        /*013e*/ 	.byte	0x08
	.zero		1


	//   ....[12]....
        /*0140*/ 	.word	0x00000310
        /*0144*/ 	.word	0x000000ff
        /*0148*/ 	.word	0x00000030
        /*014c*/ 	.short	0x0100
        /*014e*/ 	.byte	0x08
	.zero		1


	//   ....[13]....
        /*0150*/ 	.word	0x00000320
        /*0154*/ 	.word	0x000000ff
        /*0158*/ 	.word	0x00000088
        /*015c*/ 	.short	0x0100
        /*015e*/ 	.byte	0x08
	.zero		1


	//   ....[14]....
        /*0160*/ 	.word	0x00000330
        /*0164*/ 	.word	0x000000ff
        /*0168*/ 	.word	0x00000038
        /*016c*/ 	.short	0x0100
        /*016e*/ 	.byte	0x08
	.zero		1


	//   ....[15]....
        /*0170*/ 	.word	0x00000340
        /*0174*/ 	.word	0x000000ff
        /*0178*/ 	.word	0x00000090
        /*017c*/ 	.short	0x0100
        /*017e*/ 	.byte	0x08
	.zero		1


	//   ....[16]....
        /*0180*/ 	.word	0x00000350
        /*0184*/ 	.word	0x000000ff
        /*0188*/ 	.word	0x00000040
        /*018c*/ 	.short	0x0100
        /*018e*/ 	.byte	0x08
	.zero		1


	//   ....[17]....
        /*0190*/ 	.word	0x00000360
        /*0194*/ 	.word	0x000000ff
        /*0198*/ 	.word	0x00000098
        /*019c*/ 	.short	0x0100
        /*019e*/ 	.byte	0x08
	.zero		1


	//   ....[18]....
        /*01a0*/ 	.word	0x00000370
        /*01a4*/ 	.word	0x000000ff
        /*01a8*/ 	.word	0x00000048
        /*01ac*/ 	.short	0x0100
        /*01ae*/ 	.byte	0x08
	.zero		1


	//   ....[19]....
        /*01b0*/ 	.word	0x00000380
        /*01b4*/ 	.word	0x000000ff
        /*01b8*/ 	.word	0x000000a0
        /*01bc*/ 	.short	0x0100
        /*01be*/ 	.byte	0x08
	.zero		1


	//   ....[20]....
        /*01c0*/ 	.word	0x00000390
        /*01c4*/ 	.word	0x000000ff
        /*01c8*/ 	.word	0x00000050
        /*01cc*/ 	.short	0x0100
        /*01ce*/ 	.byte	0x08
	.zero		1


	//   ....[21]....
        /*01d0*/ 	.word	0x000003a0
        /*01d4*/ 	.word	0x000000ff
        /*01d8*/ 	.word	0x000000a8
        /*01dc*/ 	.short	0x0100
        /*01de*/ 	.byte	0x08
	.zero		1


	//   ....[22]....
        /*01e0*/ 	.word	0x00000660
        /*01e4*/ 	.word	0x000000ff
        /*01e8*/ 	.word	0x000000c0
        /*01ec*/ 	.short	0x0100
        /*01ee*/ 	.byte	0x08
	.zero		1


	//   ....[23]....
        /*01f0*/ 	.word	0x000006e0
        /*01f4*/ 	.word	0x000000ff
        /*01f8*/ 	.word	0x000000c8
        /*01fc*/ 	.short	0x0100
        /*01fe*/ 	.byte	0x08
	.zero		1


	//   ....[24]....
        /*0200*/ 	.word	0x00001560
        /*0204*/ 	.word	0x00000003
        /*0208*/ 	.word	0x00000000
        /*020c*/ 	.short	0x010a
        /*020e*/ 	.byte	0x3f
	.zero		1


	//   ....[25]....
        /*0210*/ 	.word	0x000015c0
        /*0214*/ 	.word	0x00000003
        /*0218*/ 	.word	0x00000000
        /*021c*/ 	.short	0x010a
        /*021e*/ 	.byte	0x3f
	.zero		1


	//   ....[26]....
        /*0220*/ 	.word	0x000018e0
        /*0224*/ 	.word	0x000000ff
        /*0228*/ 	.word	0x00000000
        /*022c*/ 	.short	0x010a
        /*022e*/ 	.byte	0x04
	.zero		1


	//   ....[27]....
        /*0230*/ 	.word	0x00001920
        /*0234*/ 	.word	0x000000ff
        /*0238*/ 	.word	0x00000000
        /*023c*/ 	.short	0x010a
        /*023e*/ 	.byte	0x04
	.zero		1


	//   ....[28]....
        /*0240*/ 	.word	0x00001b60
        /*0244*/ 	.word	0x000000ff
        /*0248*/ 	.word	0x00000000
        /*024c*/ 	.short	0x0101
        /*024e*/ 	.byte	0x04
	.zero		1


	//   ....[29]....
        /*0250*/ 	.word	0x00001d40
        /*0254*/ 	.word	0x000000ff
        /*0258*/ 	.word	0x00000000
        /*025c*/ 	.short	0x0101
        /*025e*/ 	.byte	0x06
	.zero		1


	//   ....[30]....
        /*0260*/ 	.word	0x00007a80
        /*0264*/ 	.word	0x0000000e
        /*0268*/ 	.word	0x00000058
        /*026c*/ 	.short	0x010a
        /*026e*/ 	.byte	0x3f
	.zero		1


	//   ....[31]....
        /*0270*/ 	.word	0x00007e10
        /*0274*/ 	.word	0x00000006
        /*0278*/ 	.word	0x000000c8
        /*027c*/ 	.short	0x0101
        /*027e*/ 	.byte	0x3f
	.zero		1


	//   ....[32]....
        /*0280*/ 	.word	0x00008530
        /*0284*/ 	.word	0x00000007
        /*0288*/ 	.word	0x00000000
        /*028c*/ 	.short	0x010a
        /*028e*/ 	.byte	0x3f
	.zero		1


	//   ....[33]....
        /*0290*/ 	.word	0x000085b0
        /*0294*/ 	.word	0x00000009
        /*0298*/ 	.word	0x00000000
        /*029c*/ 	.short	0x010a
        /*029e*/ 	.byte	0x3f
	.zero		1


	//   ....[34]....
        /*02a0*/ 	.word	0x00008640
        /*02a4*/ 	.word	0x00000006
        /*02a8*/ 	.word	0x00000000
        /*02ac*/ 	.short	0x010a
        /*02ae*/ 	.byte	0x3f
	.zero		1


	//   ....[35]....
        /*02b0*/ 	.word	0x000086d0
        /*02b4*/ 	.word	0x00000009
        /*02b8*/ 	.word	0x00000000
        /*02bc*/ 	.short	0x010a
        /*02be*/ 	.byte	0x3f
	.zero		1


	//   ....[36]....
        /*02c0*/ 	.word	0x00008760
        /*02c4*/ 	.word	0x00000006
        /*02c8*/ 	.word	0x00000000
        /*02cc*/ 	.short	0x010a
        /*02ce*/ 	.byte	0x3f
	.zero		1


	//   ....[37]....
        /*02d0*/ 	.word	0x000087f0
        /*02d4*/ 	.word	0x00000009
        /*02d8*/ 	.word	0x00000000
        /*02dc*/ 	.short	0x010a
        /*02de*/ 	.byte	0x3f
	.zero		1


	//   ....[38]....
        /*02e0*/ 	.word	0x00008880
        /*02e4*/ 	.word	0x00000006
        /*02e8*/ 	.word	0x00000000
        /*02ec*/ 	.short	0x010a
        /*02ee*/ 	.byte	0x3f
	.zero		1


	//   ....[39]....
        /*02f0*/ 	.word	0x00008910
        /*02f4*/ 	.word	0x00000009
        /*02f8*/ 	.word	0x00000000
        /*02fc*/ 	.short	0x010a
        /*02fe*/ 	.byte	0x3f
	.zero		1


	//   ....[40]....
        /*0300*/ 	.word	0x000089a0
        /*0304*/ 	.word	0x00000006
        /*0308*/ 	.word	0x00000000
        /*030c*/ 	.short	0x010a
        /*030e*/ 	.byte	0x3f
	.zero		1


	//   ....[41]....
        /*0310*/ 	.word	0x00008a30
        /*0314*/ 	.word	0x00000009
        /*0318*/ 	.word	0x00000000
        /*031c*/ 	.short	0x010a
        /*031e*/ 	.byte	0x3f
	.zero		1


	//   ....[42]....
        /*0320*/ 	.word	0x00008ac0
        /*0324*/ 	.word	0x00000003
        /*0328*/ 	.word	0x00000000
        /*032c*/ 	.short	0x010a
        /*032e*/ 	.byte	0x3f
	.zero		1


	//   ....[43]....
        /*0330*/ 	.word	0x00008b20
        /*0334*/ 	.word	0x00000003
        /*0338*/ 	.word	0x00000000
        /*033c*/ 	.short	0x010a
        /*033e*/ 	.byte	0x3f
	.zero		1


	//   ....[44]....
        /*0340*/ 	.word	0x00008b80
        /*0344*/ 	.word	0x00000004
        /*0348*/ 	.word	0x00000000
        /*034c*/ 	.short	0x010a
        /*034e*/ 	.byte	0x3f
	.zero		1


	//   ....[45]....
        /*0350*/ 	.word	0x00008c50
        /*0354*/ 	.word	0x0000000e
        /*0358*/ 	.word	0x00000058
        /*035c*/ 	.short	0x010a
        /*035e*/ 	.byte	0x3f
	.zero		1


	//   ....[46]....
        /*0360*/ 	.word	0x00008d20
        /*0364*/ 	.word	0x00000007
        /*0368*/ 	.word	0x00000000
        /*036c*/ 	.short	0x010a
        /*036e*/ 	.byte	0x3f
	.zero		1


	//   ....[47]....
        /*0370*/ 	.word	0x00008d70
        /*0374*/ 	.word	0x00000009
        /*0378*/ 	.word	0x00000000
        /*037c*/ 	.short	0x010a
        /*037e*/ 	.byte	0x3f
	.zero		1


	//   ....[48]....
        /*0380*/ 	.word	0x00008dc0
        /*0384*/ 	.word	0x00000006
        /*0388*/ 	.word	0x00000000
        /*038c*/ 	.short	0x010a
        /*038e*/ 	.byte	0x3f
	.zero		1


	//   ....[49]....
        /*0390*/ 	.word	0x00008e10
        /*0394*/ 	.word	0x00000009
        /*0398*/ 	.word	0x00000000
        /*039c*/ 	.short	0x010a
        /*039e*/ 	.byte	0x3f
	.zero		1


	//   ....[50]....
        /*03a0*/ 	.word	0x00008e60
        /*03a4*/ 	.word	0x00000006
        /*03a8*/ 	.word	0x00000000
        /*03ac*/ 	.short	0x010a
        /*03ae*/ 	.byte	0x3f
	.zero		1


	//   ....[51]....
        /*03b0*/ 	.word	0x00008eb0
        /*03b4*/ 	.word	0x00000009
        /*03b8*/ 	.word	0x00000000
        /*03bc*/ 	.short	0x010a
        /*03be*/ 	.byte	0x3f
	.zero		1


	//   ....[52]....
        /*03c0*/ 	.word	0x00008f00
        /*03c4*/ 	.word	0x00000006
        /*03c8*/ 	.word	0x00000000
        /*03cc*/ 	.short	0x010a
        /*03ce*/ 	.byte	0x3f
	.zero		1


	//   ....[53]....
        /*03d0*/ 	.word	0x00008f50
        /*03d4*/ 	.word	0x00000009
        /*03d8*/ 	.word	0x00000000
        /*03dc*/ 	.short	0x010a
        /*03de*/ 	.byte	0x3f
	.zero		1


	//   ....[54]....
        /*03e0*/ 	.word	0x00008fa0
        /*03e4*/ 	.word	0x00000006
        /*03e8*/ 	.word	0x00000000
        /*03ec*/ 	.short	0x010a
        /*03ee*/ 	.byte	0x3f
	.zero		1


	//   ....[55]....
        /*03f0*/ 	.word	0x00008ff0
        /*03f4*/ 	.word	0x00000009
        /*03f8*/ 	.word	0x00000000
        /*03fc*/ 	.short	0x010a
        /*03fe*/ 	.byte	0x3f
	.zero		1


	//----- nvinfo : EIATTR_NUM_MBARRIERS
	.align		4
.L_35:
        /*0400*/ 	.byte	0x03, 0x38
        /*0402*/ 	.short	0x0018


	//----- nvinfo : EIATTR_EXIT_INSTR_OFFSETS
	.align		4
        /*0404*/ 	.byte	0x04, 0x1c
        /*0406*/ 	.short	(.L_37 - .L_36)


	//   ....[0]....
.L_36:
        /*0408*/ 	.word	0x00000780


	//   ....[1]....
        /*040c*/ 	.word	0x00001050


	//   ....[2]....
        /*0410*/ 	.word	0x00007160


	//   ....[3]....
        /*0414*/ 	.word	0x00007790


	//   ....[4]....
        /*0418*/ 	.word	0x00008b10


	//----- nvinfo : EIATTR_MAX_THREADS
	.align		4
.L_37:
        /*041c*/ 	.byte	0x04, 0x05
        /*041e*/ 	.short	(.L_39 - .L_38)
.L_38:
        /*0420*/ 	.word	0x00000180
        /*0424*/ 	.word	0x00000001
        /*0428*/ 	.word	0x00000001


	//----- nvinfo : EIATTR_CRS_STACK_SIZE
	.align		4
.L_39:
        /*042c*/ 	.byte	0x04, 0x1e
        /*042e*/ 	.short	(.L_41 - .L_40)
.L_40:
        /*0430*/ 	.word	0x00000000


	//----- nvinfo : EIATTR_CBANK_PARAM_SIZE
	.align		4
.L_41:
        /*0434*/ 	.byte	0x03, 0x19
        /*0436*/ 	.short	0x0470


	//----- nvinfo : EIATTR_PARAM_CBANK
	.align		4
        /*0438*/ 	.byte	0x04, 0x0a
        /*043a*/ 	.short	(.L_43 - .L_42)
	.align		4
.L_42:
        /*043c*/ 	.word	index@(.nv.constant0._ZN7cutlass13device_kernelINS_4gemm6kernel13GemmUniversalIN4cute5tupleIJiiiiEEENS1_10collective13CollectiveMmaINS1_34MainloopSm90TmaGmmaWarpSpecializedILi11ENS5_IJNS4_1CILi1EEESB_SB_EEENS1_35KernelTmaWarpSpecializedCooperativeEEENS5_IJNSA_ILi256EEENSA_ILi64EEENSA_ILi32EEEEEENS_10bfloat16_tENS5_IJlSB_lEEESJ_NS5_IJSB_llEEENS4_8TiledMMAINS4_8MMA_AtomIJNS4_4SM904GMMA27MMA_64x64x16_F32BF16BF16_SSILNSP_5MajorE0ELSR_1ELNSP_7ScaleInE1ELSS_1EEEEEENS4_6LayoutINS5_IJNSA_ILi2EEESB_SB_EEENS5_IJSB_NSA_ILi0EEESY_EEEEENS5_IJNS4_10UnderscoreES11_S11_EEEEENS4_13SM90_TMA_LOADENS4_14ComposedLayoutINS4_7SwizzleILi2ELi4ELi3EEENS4_18smem_ptr_flag_bitsILi16EEENSV_INS5_IJNSA_ILi8EEESH_EEENS5_IJSH_SB_EEEEEEEvNS4_8identityES14_NS15_INS16_ILi3ELi4ELi3EEES19_NSV_INS5_IJSG_S1A_EEENS5_IJSB_SG_EEEEEEEvS1F_EENS_8epilogue10collective6detail29Sm90TmaWarpSpecializedAdapterINS1N_15DefaultEpilogueISJ_SK_SK_NS1M_6thread17LinearCombinationISJ_Li1EffLNS1R_9ScaleType4KindE0ELNS_15FloatRoundStyleE2ESJ_EENS1_15EpilogueDefaultEEEEEvvEEEEvNT_6ParamsE)
        /*0440*/ 	.short	0x0210
        /*0442*/ 	.short	0x0470


	//----- nvinfo : EIATTR_SW_WAR
	.align		4
.L_43:
        /*0444*/ 	.byte	0x04, 0x36
        /*0446*/ 	.short	(.L_45 - .L_44)
.L_44:
        /*0448*/ 	.word	0x00000008
.L_45:


//--------------------- .nv.callgraph             --------------------------
	.section	.nv.callgraph,"",@"SHT_CUDA_CALLGRAPH"
	.align	4
	.sectionentsize	8
	.align		4
        /*0000*/ 	.word	0x00000000
	.align		4
        /*0004*/ 	.word	0xffffffff
	.align		4
        /*0008*/ 	.word	index@(_ZN7cutlass13device_kernelINS_4gemm6kernel13GemmUniversalIN4cute5tupleIJiiiiEEENS1_10collective13CollectiveMmaINS1_34MainloopSm90TmaGmmaWarpSpecializedILi11ENS5_IJNS4_1CILi1EEESB_SB_EEENS1_35KernelTmaWarpSpecializedCooperativeEEENS5_IJNSA_ILi256EEENSA_ILi64EEENSA_ILi32EEEEEENS_10bfloat16_tENS5_IJlSB_lEEESJ_NS5_IJSB_llEEENS4_8TiledMMAINS4_8MMA_AtomIJNS4_4SM904GMMA27MMA_64x64x16_F32BF16BF16_SSILNSP_5MajorE0ELSR_1ELNSP_7ScaleInE1ELSS_1EEEEEENS4_6LayoutINS5_IJNSA_ILi2EEESB_SB_EEENS5_IJSB_NSA_ILi0EEESY_EEEEENS5_IJNS4_10UnderscoreES11_S11_EEEEENS4_13SM90_TMA_LOADENS4_14ComposedLayoutINS4_7SwizzleILi2ELi4ELi3EEENS4_18smem_ptr_flag_bitsILi16EEENSV_INS5_IJNSA_ILi8EEESH_EEENS5_IJSH_SB_EEEEEEEvNS4_8identityES14_NS15_INS16_ILi3ELi4ELi3EEES19_NSV_INS5_IJSG_S1A_EEENS5_IJSB_SG_EEEEEEEvS1F_EENS_8epilogue10collective6detail29Sm90TmaWarpSpecializedAdapterINS1N_15DefaultEpilogueISJ_SK_SK_NS1M_6thread17LinearCombinationISJ_Li1EffLNS1R_9ScaleType4KindE0ELNS_15FloatRoundStyleE2ESJ_EENS1_15EpilogueDefaultEEEEEvvEEEEvNT_6ParamsE)
	.align		4
        /*000c*/ 	.word	index@(__assertfail)
	.align		4
        /*0010*/ 	.word	0x00000000
	.align		4
        /*0014*/ 	.word	0xfffffffe
	.align		4
        /*0018*/ 	.word	0x00000000
	.align		4
        /*001c*/ 	.word	0xfffffffd
	.align		4
        /*0020*/ 	.word	0x00000000
	.align		4
        /*0024*/ 	.word	0xfffffffc


//--------------------- .nv.constant4             --------------------------
	.section	.nv.constant4,"a",@progbits
	.align	8
	.align		8
.nv.constant4:
        /*0000*/ 	.dword	__assertfail
	.align		8
        /*0008*/ 	.dword	__unnamed_1
	.align		8
        /*0010*/ 	.dword	_ZN40_INTERNAL_ae8643ef_4_k_cu_df6699bc_260974cuda3std3__45__cpo5beginE
	.align		8
        /*0018*/ 	.dword	_ZN40_INTERNAL_ae8643ef_4_k_cu_df6699bc_260974cuda3std3__45__cpo3endE
	.align		8
        /*0020*/ 	.dword	_ZN40_INTERNAL_ae8643ef_4_k_cu_df6699bc_260974cuda3std3__45__cpo6cbeginE
	.align		8
        /*0028*/ 	.dword	_ZN40_INTERNAL_ae8643ef_4_k_cu_df6699bc_260974cuda3std3__45__cpo4cendE
	.align		8
        /*0030*/ 	.dword	_ZN40_INTERNAL_ae8643ef_4_k_cu_df6699bc_260974cuda3std3__442_GLOBAL__N__ae8643ef_4_k_cu_df6699bc_260976ignoreE
	.align		8
        /*0038*/ 	.dword	_ZN40_INTERNAL_ae8643ef_4_k_cu_df6699bc_260974cuda3std3__419piecewise_constructE
	.align		8
        /*0040*/ 	.dword	_ZN40_INTERNAL_ae8643ef_4_k_cu_df6699bc_260974cuda3std3__48in_placeE
	.align		8
        /*0048*/ 	.dword	_ZN40_INTERNAL_ae8643ef_4_k_cu_df6699bc_260974cuda3std6ranges3__45__cpo4swapE
	.align		8
        /*0050*/ 	.dword	_ZN40_INTERNAL_ae8643ef_4_k_cu_df6699bc_260974cuda3std6ranges3__45__cpo9iter_moveE
	.align		8
        /*0058*/ 	.dword	_ZN40_INTERNAL_ae8643ef_4_k_cu_df6699bc_260974cute7productE
	.align		8
        /*0060*/ 	.dword	_ZN40_INTERNAL_ae8643ef_4_k_cu_df6699bc_260974cute1_E
	.align		8
        /*0068*/ 	.dword	$str$22
	.align		8
        /*0070*/ 	.dword	$str$23


//--------------------- .text._ZN7cutlass13device_kernelINS_4gemm6kernel13GemmUniversalIN4cute5tupleIJiiiiEEENS1_10collective13CollectiveMmaINS1_34MainloopSm90TmaGmmaWarpSpecializedILi11ENS5_IJNS4_1CILi1EEESB_SB_EEENS1_35KernelTmaWarpSpecializedCooperativeEEENS5_IJNSA_ILi256EEENSA_ILi64EEENSA_ILi32EEEEEENS_10bfloat16_tENS5_IJlSB_lEEESJ_NS5_IJSB_llEEENS4_8TiledMMAINS4_8MMA_AtomIJNS4_4SM904GMMA27MMA_64x64x16_F32BF16BF16_SSILNSP_5MajorE0ELSR_1ELNSP_7ScaleInE1ELSS_1EEEEEENS4_6LayoutINS5_IJNSA_ILi2EEESB_SB_EEENS5_IJSB_NSA_ILi0EEESY_EEEEENS5_IJNS4_10UnderscoreES11_S11_EEEEENS4_13SM90_TMA_LOADENS4_14ComposedLayoutINS4_7SwizzleILi2ELi4ELi3EEENS4_18smem_ptr_flag_bitsILi16EEENSV_INS5_IJNSA_ILi8EEESH_EEENS5_IJSH_SB_EEEEEEEvNS4_8identityES14_NS15_INS16_ILi3ELi4ELi3EEES19_NSV_INS5_IJSG_S1A_EEENS5_IJSB_SG_EEEEEEEvS1F_EENS_8epilogue10collective6detail29Sm90TmaWarpSpecializedAdapterINS1N_15DefaultEpilogueISJ_SK_SK_NS1M_6thread17LinearCombinationISJ_Li1EffLNS1R_9ScaleType4KindE0ELNS_15FloatRoundStyleE2ESJ_EENS1_15EpilogueDefaultEEEEEvvEEEEvNT_6ParamsE --------------------------
	.section	.text._ZN7cutlass13device_kernelINS_4gemm6kernel13GemmUniversalIN4cute5tupleIJiiiiEEENS1_10collective13CollectiveMmaINS1_34MainloopSm90TmaGmmaWarpSpecializedILi11ENS5_IJNS4_1CILi1EEESB_SB_EEENS1_35KernelTmaWarpSpecializedCooperativeEEENS5_IJNSA_ILi256EEENSA_ILi64EEENSA_ILi32EEEEEENS_10bfloat16_tENS5_IJlSB_lEEESJ_NS5_IJSB_llEEENS4_8TiledMMAINS4_8MMA_AtomIJNS4_4SM904GMMA27MMA_64x64x16_F32BF16BF16_SSILNSP_5MajorE0ELSR_1ELNSP_7ScaleInE1ELSS_1EEEEEENS4_6LayoutINS5_IJNSA_ILi2EEESB_SB_EEENS5_IJSB_NSA_ILi0EEESY_EEEEENS5_IJNS4_10UnderscoreES11_S11_EEEEENS4_13SM90_TMA_LOADENS4_14ComposedLayoutINS4_7SwizzleILi2ELi4ELi3EEENS4_18smem_ptr_flag_bitsILi16EEENSV_INS5_IJNSA_ILi8EEESH_EEENS5_IJSH_SB_EEEEEEEvNS4_8identityES14_NS15_INS16_ILi3ELi4ELi3EEES19_NSV_INS5_IJSG_S1A_EEENS5_IJSB_SG_EEEEEEEvS1F_EENS_8epilogue10collective6detail29Sm90TmaWarpSpecializedAdapterINS1N_15DefaultEpilogueISJ_SK_SK_NS1M_6thread17LinearCombinationISJ_Li1EffLNS1R_9ScaleType4KindE0ELNS_15FloatRoundStyleE2ESJ_EENS1_15EpilogueDefaultEEEEEvvEEEEvNT_6ParamsE,"ax",@progbits
	.align	128
.text._ZN7cutlass13device_kernelINS_4gemm6kernel13GemmUniversalIN4cute5tupleIJiiiiEEENS1_10collective13CollectiveMmaINS1_34MainloopSm90TmaGmmaWarpSpecializedILi11ENS5_IJNS4_1CILi1EEESB_SB_EEENS1_35KernelTmaWarpSpecializedCooperativeEEENS5_IJNSA_ILi256EEENSA_ILi64EEENSA_ILi32EEEEEENS_10bfloat16_tENS5_IJlSB_lEEESJ_NS5_IJSB_llEEENS4_8TiledMMAINS4_8MMA_AtomIJNS4_4SM904GMMA27MMA_64x64x16_F32BF16BF16_SSILNSP_5MajorE0ELSR_1ELNSP_7ScaleInE1ELSS_1EEEEEENS4_6LayoutINS5_IJNSA_ILi2EEESB_SB_EEENS5_IJSB_NSA_ILi0EEESY_EEEEENS5_IJNS4_10UnderscoreES11_S11_EEEEENS4_13SM90_TMA_LOADENS4_14ComposedLayoutINS4_7SwizzleILi2ELi4ELi3EEENS4_18smem_ptr_flag_bitsILi16EEENSV_INS5_IJNSA_ILi8EEESH_EEENS5_IJSH_SB_EEEEEEEvNS4_8identityES14_NS15_INS16_ILi3ELi4ELi3EEES19_NSV_INS5_IJSG_S1A_EEENS5_IJSB_SG_EEEEEEEvS1F_EENS_8epilogue10collective6detail29Sm90TmaWarpSpecializedAdapterINS1N_15DefaultEpilogueISJ_SK_SK_NS1M_6thread17LinearCombinationISJ_Li1EffLNS1R_9ScaleType4KindE0ELNS_15FloatRoundStyleE2ESJ_EENS1_15EpilogueDefaultEEEEEvvEEEEvNT_6ParamsE:
        .type           _ZN7cutlass13device_kernelINS_4gemm6kernel13GemmUniversalIN4cute5tupleIJiiiiEEENS1_10collective13CollectiveMmaINS1_34MainloopSm90TmaGmmaWarpSpecializedILi11ENS5_IJNS4_1CILi1EEESB_SB_EEENS1_35KernelTmaWarpSpecializedCooperativeEEENS5_IJNSA_ILi256EEENSA_ILi64EEENSA_ILi32EEEEEENS_10bfloat16_tENS5_IJlSB_lEEESJ_NS5_IJSB_llEEENS4_8TiledMMAINS4_8MMA_AtomIJNS4_4SM904GMMA27MMA_64x64x16_F32BF16BF16_SSILNSP_5MajorE0ELSR_1ELNSP_7ScaleInE1ELSS_1EEEEEENS4_6LayoutINS5_IJNSA_ILi2EEESB_SB_EEENS5_IJSB_NSA_ILi0EEESY_EEEEENS5_IJNS4_10UnderscoreES11_S11_EEEEENS4_13SM90_TMA_LOADENS4_14ComposedLayoutINS4_7SwizzleILi2ELi4ELi3EEENS4_18smem_ptr_flag_bitsILi16EEENSV_INS5_IJNSA_ILi8EEESH_EEENS5_IJSH_SB_EEEEEEEvNS4_8identityES14_NS15_INS16_ILi3ELi4ELi3EEES19_NSV_INS5_IJSG_S1A_EEENS5_IJSB_SG_EEEEEEEvS1F_EENS_8epilogue10collective6detail29Sm90TmaWarpSpecializedAdapterINS1N_15DefaultEpilogueISJ_SK_SK_NS1M_6thread17LinearCombinationISJ_Li1EffLNS1R_9ScaleType4KindE0ELNS_15FloatRoundStyleE2ESJ_EENS1_15EpilogueDefaultEEEEEvvEEEEvNT_6ParamsE,@function
        .size           _ZN7cutlass13device_kernelINS_4gemm6kernel13GemmUniversalIN4cute5tupleIJiiiiEEENS1_10collective13CollectiveMmaINS1_34MainloopSm90TmaGmmaWarpSpecializedILi11ENS5_IJNS4_1CILi1EEESB_SB_EEENS1_35KernelTmaWarpSpecializedCooperativeEEENS5_IJNSA_ILi256EEENSA_ILi64EEENSA_ILi32EEEEEENS_10bfloat16_tENS5_IJlSB_lEEESJ_NS5_IJSB_llEEENS4_8TiledMMAINS4_8MMA_AtomIJNS4_4SM904GMMA27MMA_64x64x16_F32BF16BF16_SSILNSP_5MajorE0ELSR_1ELNSP_7ScaleInE1ELSS_1EEEEEENS4_6LayoutINS5_IJNSA_ILi2EEESB_SB_EEENS5_IJSB_NSA_ILi0EEESY_EEEEENS5_IJNS4_10UnderscoreES11_S11_EEEEENS4_13SM90_TMA_LOADENS4_14ComposedLayoutINS4_7SwizzleILi2ELi4ELi3EEENS4_18smem_ptr_flag_bitsILi16EEENSV_INS5_IJNSA_ILi8EEESH_EEENS5_IJSH_SB_EEEEEEEvNS4_8identityES14_NS15_INS16_ILi3ELi4ELi3EEES19_NSV_INS5_IJSG_S1A_EEENS5_IJSB_SG_EEEEEEEvS1F_EENS_8epilogue10collective6detail29Sm90TmaWarpSpecializedAdapterINS1N_15DefaultEpilogueISJ_SK_SK_NS1M_6thread17LinearCombinationISJ_Li1EffLNS1R_9ScaleType4KindE0ELNS_15FloatRoundStyleE2ESJ_EENS1_15EpilogueDefaultEEEEEvvEEEEvNT_6ParamsE,(.L_x_207 - _ZN7cutlass13device_kernelINS_4gemm6kernel13GemmUniversalIN4cute5tupleIJiiiiEEENS1_10collective13CollectiveMmaINS1_34MainloopSm90TmaGmmaWarpSpecializedILi11ENS5_IJNS4_1CILi1EEESB_SB_EEENS1_35KernelTmaWarpSpecializedCooperativeEEENS5_IJNSA_ILi256EEENSA_ILi64EEENSA_ILi32EEEEEENS_10bfloat16_tENS5_IJlSB_lEEESJ_NS5_IJSB_llEEENS4_8TiledMMAINS4_8MMA_AtomIJNS4_4SM904GMMA27MMA_64x64x16_F32BF16BF16_SSILNSP_5MajorE0ELSR_1ELNSP_7ScaleInE1ELSS_1EEEEEENS4_6LayoutINS5_IJNSA_ILi2EEESB_SB_EEENS5_IJSB_NSA_ILi0EEESY_EEEEENS5_IJNS4_10UnderscoreES11_S11_EEEEENS4_13SM90_TMA_LOADENS4_14ComposedLayoutINS4_7SwizzleILi2ELi4ELi3EEENS4_18smem_ptr_flag_bitsILi16EEENSV_INS5_IJNSA_ILi8EEESH_EEENS5_IJSH_SB_EEEEEEEvNS4_8identityES14_NS15_INS16_ILi3ELi4ELi3EEES19_NSV_INS5_IJSG_S1A_EEENS5_IJSB_SG_EEEEEEEvS1F_EENS_8epilogue10collective6detail29Sm90TmaWarpSpecializedAdapterINS1N_15DefaultEpilogueISJ_SK_SK_NS1M_6thread17LinearCombinationISJ_Li1EffLNS1R_9ScaleType4KindE0ELNS_15FloatRoundStyleE2ESJ_EENS1_15EpilogueDefaultEEEEEvvEEEEvNT_6ParamsE)
        .other          _ZN7cutlass13device_kernelINS_4gemm6kernel13GemmUniversalIN4cute5tupleIJiiiiEEENS1_10collective13CollectiveMmaINS1_34MainloopSm90TmaGmmaWarpSpecializedILi11ENS5_IJNS4_1CILi1EEESB_SB_EEENS1_35KernelTmaWarpSpecializedCooperativeEEENS5_IJNSA_ILi256EEENSA_ILi64EEENSA_ILi32EEEEEENS_10bfloat16_tENS5_IJlSB_lEEESJ_NS5_IJSB_llEEENS4_8TiledMMAINS4_8MMA_AtomIJNS4_4SM904GMMA27MMA_64x64x16_F32BF16BF16_SSILNSP_5MajorE0ELSR_1ELNSP_7ScaleInE1ELSS_1EEEEEENS4_6LayoutINS5_IJNSA_ILi2EEESB_SB_EEENS5_IJSB_NSA_ILi0EEESY_EEEEENS5_IJNS4_10UnderscoreES11_S11_EEEEENS4_13SM90_TMA_LOADENS4_14ComposedLayoutINS4_7SwizzleILi2ELi4ELi3EEENS4_18smem_ptr_flag_bitsILi16EEENSV_INS5_IJNSA_ILi8EEESH_EEENS5_IJSH_SB_EEEEEEEvNS4_8identityES14_NS15_INS16_ILi3ELi4ELi3EEES19_NSV_INS5_IJSG_S1A_EEENS5_IJSB_SG_EEEEEEEvS1F_EENS_8epilogue10collective6detail29Sm90TmaWarpSpecializedAdapterINS1N_15DefaultEpilogueISJ_SK_SK_NS1M_6thread17LinearCombinationISJ_Li1EffLNS1R_9ScaleType4KindE0ELNS_15FloatRoundStyleE2ESJ_EENS1_15EpilogueDefaultEEEEEvvEEEEvNT_6ParamsE,@"STO_CUDA_ENTRY STV_DEFAULT"
_ZN7cutlass13device_kernelINS_4gemm6kernel13GemmUniversalIN4cute5tupleIJiiiiEEENS1_10collective13CollectiveMmaINS1_34MainloopSm90TmaGmmaWarpSpecializedILi11ENS5_IJNS4_1CILi1EEESB_SB_EEENS1_35KernelTmaWarpSpecializedCooperativeEEENS5_IJNSA_ILi256EEENSA_ILi64EEENSA_ILi32EEEEEENS_10bfloat16_tENS5_IJlSB_lEEESJ_NS5_IJSB_llEEENS4_8TiledMMAINS4_8MMA_AtomIJNS4_4SM904GMMA27MMA_64x64x16_F32BF16BF16_SSILNSP_5MajorE0ELSR_1ELNSP_7ScaleInE1ELSS_1EEEEEENS4_6LayoutINS5_IJNSA_ILi2EEESB_SB_EEENS5_IJSB_NSA_ILi0EEESY_EEEEENS5_IJNS4_10UnderscoreES11_S11_EEEEENS4_13SM90_TMA_LOADENS4_14ComposedLayoutINS4_7SwizzleILi2ELi4ELi3EEENS4_18smem_ptr_flag_bitsILi16EEENSV_INS5_IJNSA_ILi8EEESH_EEENS5_IJSH_SB_EEEEEEEvNS4_8identityES14_NS15_INS16_ILi3ELi4ELi3EEES19_NSV_INS5_IJSG_S1A_EEENS5_IJSB_SG_EEEEEEEvS1F_EENS_8epilogue10collective6detail29Sm90TmaWarpSpecializedAdapterINS1N_15DefaultEpilogueISJ_SK_SK_NS1M_6thread17LinearCombinationISJ_Li1EffLNS1R_9ScaleType4KindE0ELNS_15FloatRoundStyleE2ESJ_EENS1_15EpilogueDefaultEEEEEvvEEEEvNT_6ParamsE:
[----:B------:R-:W0:Y:S01]  /*0000*/  LDC R1, c[0x0][0x28] ;  /* 0x00000a00ff017b82 */ /* 0x000e220000000800 */
[----:B------:R-:W1:Y:S01]  /*0010*/  S2R R3, SR_TID.X ;  /* 0x0000000000037919 */ /* 0x000e620000002100 */
[----:B------:R-:W-:Y:S01]  /*0020*/  ELECT P0, URZ, PT ;  /* 0x00000000003f782f */ /* 0x000fe20003800000 */
[----:B------:R-:W-:Y:S01]  /*0030*/  BSSY B0, `(.L_x_0) ;  /* 0x000000f000007945 */ /* 0x000fe20003800000 */
[--C-:B-1----:R-:W-:Y:S02]  /*0040*/  SHF.R.U32.HI R0, RZ, 0x5, R3.reuse ;  /* 0x00000005ff007819 */ /* 0x102fe40000011603 */
[----:B------:R-:W-:-:S03]  /*0050*/  SHF.R.U32.HI R14, RZ, 0x7, R3 ;  /* 0x00000007ff0e7819 */ /* 0x000fc60000011603 */
[----:B------:R-:W1:Y:S04]  /*0060*/  SHFL.IDX PT, R4, R0, RZ, 0x1f ;  /* 0x00001fff00047589 */ /* 0x000e6800000e0000 */
[----:B------:R2:W3:Y:S01]  /*0070*/  SHFL.IDX PT, R10, R14, RZ, 0x1f ;  /* 0x00001fff0e0a7589 */ /* 0x0004e200000e0000 */
[----:B-1----:R-:W-:-:S13]  /*0080*/  ISETP.NE.OR P0, PT, R4, RZ, !P0 ;  /* 0x000000ff0400720c */ /* 0x002fda0004705670 */
[----:B0-23--:R-:W-:Y:S05]  /*0090*/  @P0 BRA `(.L_x_1) ;  /* 0x0000000000200947 */ /* 0x00dfea0003800000 */
[----:B------:R-:W-:Y:S02]  /*00a0*/  ULDC.64 UR4, c[0x0][0x198] ;  /* 0x0000660000047ab9 */ /* 0x000fe40000000a00 */
[----:B------:R-:W-:Y:S02]  /*00b0*/  UIADD3 UR6, UP0, UR4, 0xf0, URZ ;  /* 0x000000f004067890 */ /* 0x000fe4000ff1e03f */
[----:B------:R-:W-:Y:S02]  /*00c0*/  UIADD3 UR4, UP1, UR4, 0x1f0, URZ ;  /* 0x000001f004047890 */ /* 0x000fe4000ff3e03f */
[----:B------:R-:W-:Y:S02]  /*00d0*/  UIADD3.X UR7, URZ, UR5, URZ, UP0, !UPT ;  /* 0x000000053f077290 */ /* 0x000fe400087fe43f */
[----:B------:R-:W-:-:S07]  /*00e0*/  UIADD3.X UR5, URZ, UR5, URZ, UP1, !UPT ;  /* 0x000000053f057290 */ /* 0x000fce0008ffe43f */
[----:B------:R0:W-:Y:S02]  /*00f0*/  UTMACCTL.PF [UR6] ;  /* 0x00000000060079b9 */ /* 0x0001e40008040000 */
[----:B------:R0:W-:Y:S02]  /*0100*/  UTMACCTL.PF [UR4] ;  /* 0x00000000040079b9 */ /* 0x0001e40008040000 */
[----:B0-----:R-:W-:Y:S01]  /*0110*/  NOP ;  /* 0x0000000000007918 */ /* 0x001fe20000000000 */
.L_x_1:
[----:B------:R-:W-:Y:S05]  /*0120*/  BSYNC B0 ;  /* 0x0000000000007941 */ /* 0x000fea0003800000 */
.L_x_0:
[----:B------:R-:W0:Y:S02]  /*0130*/  SHFL.IDX PT, R2, R0, RZ, 0x1f ;  /* 0x00001fff00027589 */ /* 0x000e2400000e0000 */
[----:B0-----:R-:W-:-:S13]  /*0140*/  ISETP.NE.AND P0, PT, R2, RZ, PT ;  /* 0x000000ff0200720c */ /* 0x001fda0003f05270 */
[----:B------:R-:W-:Y:S05]  /*0150*/  @P0 BRA `(.L_x_2) ;  /* 0x00000000009c0947 */ /* 0x000fea0003800000 */
[----:B------:R-:W-:Y:S01]  /*0160*/  ELECT P0, URZ, PT ;  /* 0x00000000003f782f */ /* 0x000fe20003800000 */
[----:B------:R-:W-:-:S12]  /*0170*/  BSSY B0, `(.L_x_2) ;  /* 0x0000025000007945 */ /* 0x000fd80003800000 */
[----:B------:R-:W-:Y:S05]  /*0180*/  @!P0 BRA `(.L_x_3) ;  /* 0x00000000008c8947 */ /* 0x000fea0003800000 */
[----:B------:R-:W0:Y:S01]  /*0190*/  S2UR UR8, SR_CgaCtaId ;  /* 0x00000000000879c3 */ /* 0x000e220000008800 */
[----:B------:R-:W-:Y:S01]  /*01a0*/  UMOV UR4, 0x400 ;  /* 0x0000040000047882 */ /* 0x000fe20000000000 */
[----:B------:R-:W-:Y:S01]  /*01b0*/  UMOV UR5, 0x1 ;  /* 0x0000000100057882 */ /* 0x000fe20000000000 */
[----:B------:R-:W-:Y:S02]  /*01c0*/  UMOV UR6, 0x100 ;  /* 0x0000010000067882 */ /* 0x000fe40000000000 */
[----:B------:R-:W-:-:S04]  /*01d0*/  UIADD3 UR6, -UR6, 0x100000, URZ ;  /* 0x0010000006067890 */ /* 0x000fc8000fffe13f */
[----:B------:R-:W-:Y:S02]  /*01e0*/  USHF.L.U32 UR7, UR6, 0xb, URZ ;  /* 0x0000000b06077899 */ /* 0x000fe4000800063f */
[----:B------:R-:W-:Y:S02]  /*01f0*/  USHF.L.U32 UR6, UR6, 0x1, URZ ;  /* 0x0000000106067899 */ /* 0x000fe4000800063f */
[----:B0-----:R-:W-:Y:S02]  /*0200*/  ULEA UR8, UR8, UR4, 0x18 ;  /* 0x0000000408087291 */ /* 0x001fe4000f8ec03f */
[----:B------:R-:W-:-:S04]  /*0210*/  UIADD3 UR4, -UR5, 0x100000, URZ ;  /* 0x0010000005047890 */ /* 0x000fc8000fffe13f */
[----:B------:R-:W-:Y:S02]  /*0220*/  USHF.L.U32 UR5, UR4, 0xb, URZ ;  /* 0x0000000b04057899 */ /* 0x000fe4000800063f */
[----:B------:R-:W-:Y:S01]  /*0230*/  USHF.L.U32 UR4, UR4, 0x1, URZ ;  /* 0x0000000104047899 */ /* 0x000fe2000800063f */
[----:B------:R-:W0:Y:S11]  /*0240*/  FENCE.VIEW.ASYNC.S ;  /* 0x00000000000073c6 */ /* 0x000e360000000000 */
[----:B0-----:R0:W1:Y:S01]  /*0250*/  SYNCS.EXCH.64 URZ, [UR8], UR4 ;  /* 0x00000004083f75b2 */ /* 0x0010620008000100 */
[----:B------:R0:W2:Y:S01]  /*0260*/  SYNCS.EXCH.64 URZ, [UR8+0x58], UR6 ;  /* 0x00005806083f75b2 */ /* 0x0000a20008000100 */
[----:B------:R0:W3:Y:S01]  /*0270*/  SYNCS.EXCH.64 URZ, [UR8+0x8], UR4 ;  /* 0x00000804083f75b2 */ /* 0x0000e20008000100 */
[----:B------:R0:W4:Y:S01]  /*0280*/  SYNCS.EXCH.64 URZ, [UR8+0x60], UR6 ;  /* 0x00006006083f75b2 */ /* 0x0001220008000100 */
[----:B------:R0:W0:Y:S01]  /*0290*/  SYNCS.EXCH.64 URZ, [UR8+0x10], UR4 ;  /* 0x00001004083f75b2 */ /* 0x0000220008000100 */
        /* <DEDUP_REMOVED lines=17> */
[----:B------:R-:W-:Y:S01]  /*03b0*/  NOP ;  /* 0x0000000000007918 */ /* 0x000fe20000000000 */
.L_x_3:
[----:B0-----:R-:W-:Y:S05]  /*03c0*/  BSYNC B0 ;  /* 0x0000000000007941 */ /* 0x001fea0003800000 */
.L_x_2:
[----:B------:R-:W0:Y:S01]  /*03d0*/  SHFL.IDX PT, R0, R0, RZ, 0x1f ;  /* 0x00001fff00007589 */ /* 0x000e2200000e0000 */
[----:B------:R-:W5:Y:S01]  /*03e0*/  LDC R2, c[0x0][0x65c] ;  /* 0x00019700ff027b82 */ /* 0x000f620000000800 */
[----:B------:R-:W-:Y:S02]  /*03f0*/  ELECT P0, URZ, PT ;  /* 0x00000000003f782f */ /* 0x000fe40003800000 */
[----:B------:R-:W-:Y:S01]  /*0400*/  LOP3.LUT R7, R7, 0xfffff7ff, RZ, 0xc0, !PT ;  /* 0xfffff7ff07077812 */ /* 0x000fe200078ec0ff */
[----:B------:R-:W1:Y:S01]  /*0410*/  S2R R5, SR_CTAID.Y ;  /* 0x0000000000057919 */ /* 0x000e620000002600 */
[----:B------:R-:W-:Y:S01]  /*0420*/  UMOV UR4, 0x20 ;  /* 0x0000002000047882 */ /* 0x000fe20000000000 */
[----:B------:R-:W-:Y:S01]  /*0430*/  NOP ;  /* 0x0000000000007918 */ /* 0x000fe20000000000 */
[----:B------:R-:W-:Y:S01]  /*0440*/  ISETP.NE.AND P2, PT, R10, RZ, PT ;  /* 0x000000ff0a00720c */ /* 0x000fe20003f45270 */
[----:B------:R-:W2:Y:S01]  /*0450*/  S2R R6, SR_CTAID.X ;  /* 0x0000000000067919 */ /* 0x000ea20000002500 */
[----:B------:R-:W-:Y:S01]  /*0460*/  NOP ;  /* 0x0000000000007918 */ /* 0x000fe20000000000 */
[----:B0-----:R-:W-:-:S02]  /*0470*/  ISETP.NE.OR P0, PT, R0, RZ, !P0 ;  /* 0x000000ff0000720c */ /* 0x001fc40004705670 */
[----:B-----5:R-:W-:-:S11]  /*0480*/  ISETP.NE.AND P3, PT, R2, 0x1, PT ;  /* 0x000000010200780c */ /* 0x020fd60003f65270 */
[----:B------:R-:W-:Y:S01]  /*0490*/  VOTEU.ALL UP0, P0 ;  /* 0x00000000003f7886 */ /* 0x000fe20000000000 */
[----:B------:R-:W-:Y:S01]  /*04a0*/  VOTEU.ALL UP1, P0 ;  /* 0x00000000003f7886 */ /* 0x000fe20000020000 */
[----:B------:R-:W-:Y:S01]  /*04b0*/  @P3 LOP3.LUT R7, R7, 0x800, RZ, 0xfc, !PT ;  /* 0x0000080007073812 */ /* 0x000fe200078efcff */
[----:B------:R-:W2:Y:S01]  /*04c0*/  @P3 LDC R17, c[0x0][0x10] ;  /* 0x00000400ff113b82 */ /* 0x000ea20000000800 */
[----:B------:R-:W-:Y:S01]  /*04d0*/  SHF.R.S32.HI R7, RZ, 0x1f, R4 ;  /* 0x0000001fff077819 */ /* 0x000fe20000011404 */
[----:B------:R-:W-:Y:S01]  /*04e0*/  @!UP0 UMOV UR6, 0x400 ;  /* 0x0000040000068882 */ /* 0x000fe20000000000 */
[----:B------:R-:W-:-:S04]  /*04f0*/  @!UP0 UIADD3 UR4, -UR4, 0x100000, URZ ;  /* 0x0010000004048890 */ /* 0x000fc8000fffe13f */
[----:B------:R-:W-:Y:S02]  /*0500*/  @!UP0 USHF.L.U32 UR5, UR4, 0xb, URZ ;  /* 0x0000000b04058899 */ /* 0x000fe4000800063f */
[----:B------:R-:W-:Y:S01]  /*0510*/  @!UP0 USHF.L.U32 UR4, UR4, 0x1, URZ ;  /* 0x0000000104048899 */ /* 0x000fe2000800063f */
[----:B-1----:R-:W-:Y:S01]  /*0520*/  @P3 IMAD.MOV.U32 R8, RZ, RZ, R5 ;  /* 0x000000ffff083224 */ /* 0x002fe200078e0005 */
[----:B------:R-:W-:Y:S01]  /*0530*/  LEA.HI R7, R7, R4, RZ, 0x2 ;  /* 0x0000000407077211 */ /* 0x000fe200078f10ff */
[----:B------:R-:W-:Y:S01]  /*0540*/  @P3 IMAD.MOV.U32 R9, RZ, RZ, RZ ;  /* 0x000000ffff093224 */ /* 0x000fe200078e00ff */
[----:B------:R-:W0:Y:S02]  /*0550*/  @!UP0 S2UR UR7, SR_CgaCtaId ;  /* 0x00000000000789c3 */ /* 0x000e240000008800 */
[----:B------:R-:W-:-:S05]  /*0560*/  LOP3.LUT R7, R7, 0xfffffffc, RZ, 0xc0, !PT ;  /* 0xfffffffc07077812 */ /* 0x000fca00078ec0ff */
[----:B------:R-:W-:Y:S01]  /*0570*/  IMAD.IADD R0, R4, 0x1, -R7 ;  /* 0x0000000104007824 */ /* 0x000fe200078e0a07 */
[----:B------:R-:W-:Y:S01]  /*0580*/  LOP3.LUT R4, R3, 0x7f, RZ, 0xc0, !PT ;  /* 0x0000007f03047812 */ /* 0x000fe200078ec0ff */
[----:B------:R-:W1:Y:S01]  /*0590*/  @!P3 LDC R11, c[0x0][0xc] ;  /* 0x00000300ff0bbb82 */ /* 0x000e620000000800 */
[----:B------:R-:W-:Y:S02]  /*05a0*/  IMAD.MOV.U32 R7, RZ, RZ, RZ ;  /* 0x000000ffff077224 */ /* 0x000fe400078e00ff */
[----:B------:R-:W-:Y:S01]  /*05b0*/  ISETP.NE.AND P1, PT, R0, 0x3, PT ;  /* 0x000000030000780c */ /* 0x000fe20003f25270 */
[----:B--2---:R-:W-:Y:S01]  /*05c0*/  @P3 IMAD.WIDE.U32 R16, R6, R17, R8 ;  /* 0x0000001106103225 */ /* 0x004fe200078e0008 */
[----:B0-----:R-:W-:Y:S01]  /*05d0*/  @!UP0 ULEA UR8, UR7, UR6, 0x18 ;  /* 0x0000000607088291 */ /* 0x001fe2000f8ec03f */
[----:B------:R-:W-:Y:S02]  /*05e0*/  VOTEU.ALL UP0, P0 ;  /* 0x00000000003f7886 */ /* 0x000fe40000000000 */
[----:B------:R-:W-:Y:S01]  /*05f0*/  ULDC UR6, c[0x0][0xc] ;  /* 0x0000030000067ab9 */ /* 0x000fe20000000800 */
[----:B------:R-:W-:Y:S01]  /*0600*/  ISETP.EQ.OR P0, PT, R0, RZ, !P1 ;  /* 0x000000ff0000720c */ /* 0x000fe20004f02670 */
[----:B------:R-:W-:-:S03]  /*0610*/  ULDC UR7, c[0x0][0x10] ;  /* 0x0000040000077ab9 */ /* 0x000fc60000000800 */
[C---:B------:R-:W-:Y:S01]  /*0620*/  ISETP.EQ.AND P0, PT, R10.reuse, RZ, P0 ;  /* 0x000000ff0a00720c */ /* 0x040fe20000702270 */
[----:B------:R-:W-:Y:S02]  /*0630*/  VIADD R10, R10, 0xffffffff ;  /* 0xffffffff0a0a7836 */ /* 0x000fe40000000000 */
[----:B-1----:R-:W-:Y:S01]  /*0640*/  @!P3 IMAD.WIDE.U32 R8, R11, R5, R6 ;  /* 0x000000050b08b225 */ /* 0x002fe200078e0006 */
[----:B------:R-:W0:Y:S02]  /*0650*/  FENCE.VIEW.ASYNC.S ;  /* 0x00000000000073c6 */ /* 0x000e240000000000 */
[----:B0-----:R-:W3:Y:S01]  /*0660*/  @!UP0 SYNCS.EXCH.64 URZ, [UR8+0xc0], UR4 ;  /* 0x0000c004083f85b2 */ /* 0x001ee20008000100 */
[----:B------:R-:W-:Y:S01]  /*0670*/  SEL R18, RZ, 0x1, !P0 ;  /* 0x00000001ff127807 */ /* 0x000fe20004000000 */
[----:B------:R-:W-:Y:S01]  /*0680*/  @P3 IMAD.MOV.U32 R11, RZ, RZ, RZ ;  /* 0x000000ffff0b3224 */ /* 0x000fe200078e00ff */
[----:B------:R-:W-:Y:S01]  /*0690*/  ISETP.GE.U32.AND P1, PT, R10, 0x2, PT ;  /* 0x000000020a00780c */ /* 0x000fe20003f26070 */
[----:B------:R-:W-:-:S02]  /*06a0*/  @!P3 IMAD.MOV.U32 R16, RZ, RZ, R8 ;  /* 0x000000ffff10b224 */ /* 0x000fc400078e0008 */
[----:B------:R-:W-:Y:S01]  /*06b0*/  @P3 IMAD.IADD R17, R17, 0x1, R11 ;  /* 0x0000000111113824 */ /* 0x000fe200078e020b */
[----:B------:R-:W-:Y:S01]  /*06c0*/  SEL R18, R18, 0x2, P1 ;  /* 0x0000000212127807 */ /* 0x000fe20000800000 */
[----:B------:R-:W-:Y:S01]  /*06d0*/  @!P3 IMAD.MOV.U32 R17, RZ, RZ, R9 ;  /* 0x000000ffff11b224 */ /* 0x000fe200078e0009 */
[----:B------:R0:W3:Y:S01]  /*06e0*/  @!UP1 SYNCS.EXCH.64 URZ, [UR8+0xc8], UR4 ;  /* 0x0000c804083f95b2 */ /* 0x0000e20008000100 */
[----:B------:R-:W-:Y:S01]  /*06f0*/  NOP ;  /* 0x0000000000007918 */ /* 0x000fe20000000000 */
[----:B0-----:R-:W-:-:S03]  /*0700*/  UIMAD.WIDE.U32 UR4, UR6, UR7, URZ ;  /* 0x00000007060472a5 */ /* 0x001fc6000f8e003f */
[----:B------:R-:W-:Y:S02]  /*0710*/  ULDC UR6, c[0x0][0x14] ;  /* 0x0000050000067ab9 */ /* 0x000fe40000000800 */
[----:B------:R-:W-:Y:S02]  /*0720*/  UIMAD.WIDE.U32 UR36, UR4, UR6, URZ ;  /* 0x00000006042472a5 */ /* 0x000fe4000f8e003f */
[----:B------:R-:W-:-:S04]  /*0730*/  UIMAD UR42, UR5, UR6, URZ ;  /* 0x00000006052a72a4 */ /* 0x000fc8000f8e023f */
[----:B------:R-:W-:Y:S01]  /*0740*/  UIADD3 UR42, UR37, UR42, URZ ;  /* 0x0000002a252a7290 */ /* 0x000fe2000fffe03f */
[----:B---34-:R-:W-:Y:S06]  /*0750*/  BAR.SYNC.DEFER_BLOCKING 0x0 ;  /* 0x0000000000007b1d */ /* 0x018fec0000010000 */
[----:B------:R-:W-:Y:S05]  /*0760*/  @!P2 BRA `(.L_x_4) ;  /* 0x000000680080a947 */ /* 0x000fea0003800000 */
[----:B------:R-:W-:-:S13]  /*0770*/  ISETP.GT.U32.AND P0, PT, R10, 0x1, PT ;  /* 0x000000010a00780c */ /* 0x000fda0003f04070 */
[----:B------:R-:W-:Y:S05]  /*0780*/  @P0 EXIT ;  /* 0x000000000000094d */ /* 0x000fea0003800000 */
[----:B------:R-:W-:Y:S01]  /*0790*/  ULDC.64 UR4, c[0x0][0x650] ;  /* 0x0001940000047ab9 */ /* 0x000fe20000000a00 */
[----:B------:R-:W-:Y:S01]  /*07a0*/  PRMT R0, RZ, 0x7610, R0 ;  /* 0x00007610ff007816 */ /* 0x000fe20000000000 */
[----:B------:R-:W-:Y:S01]  /*07b0*/  IMAD.MOV.U32 R107, RZ, RZ, -0x1 ;  /* 0xffffffffff6b7424 */ /* 0x000fe200078e00ff */
[----:B------:R-:W-:Y:S01]  /*07c0*/  ISETP.GE.U32.AND P0, PT, R16, UR4, PT ;  /* 0x0000000410007c0c */ /* 0x000fe2000bf06070 */
[----:B------:R-:W-:Y:S02]  /*07d0*/  IMAD.MOV.U32 R100, RZ, RZ, -0x1 ;  /* 0xffffffffff647424 */ /* 0x000fe400078e00ff */
[----:B------:R-:W-:Y:S01]  /*07e0*/  IMAD.MOV.U32 R19, RZ, RZ, -0x1 ;  /* 0xffffffffff137424 */ /* 0x000fe200078e00ff */
[----:B------:R-:W-:-:S13]  /*07f0*/  ISETP.GE.U32.AND.EX P0, PT, R17, UR5, PT, P0 ;  /* 0x0000000511007c0c */ /* 0x000fda000bf06100 */
[----:B------:R-:W-:Y:S05]  /*0800*/  @P0 BRA `(.L_x_5) ;  /* 0x0000000400580947 */ /* 0x000fea0003800000 */
[----:B------:R-:W0:Y:S01]  /*0810*/  LDC.64 R20, c[0x0][0x628] ;  /* 0x00018a00ff147b82 */ /* 0x000e220000000a00 */
[----:B------:R-:W-:Y:S02]  /*0820*/  IMAD.MOV.U32 R8, RZ, RZ, R16 ;  /* 0x000000ffff087224 */ /* 0x000fe400078e0010 */
[----:B------:R-:W-:-:S05]  /*0830*/  IMAD.MOV.U32 R9, RZ, RZ, R17 ;  /* 0x000000ffff097224 */ /* 0x000fca00078e0011 */
[----:B------:R-:W1:Y:S08]  /*0840*/  LDC R0, c[0x0][0x630] ;  /* 0x00018c00ff007b82 */ /* 0x000e700000000800 */
[----:B------:R-:W2:Y:S01]  /*0850*/  LDC.64 R22, c[0x0][0x620] ;  /* 0x00018800ff167b82 */ /* 0x000ea20000000a00 */
[----:B0-----:R-:W-:-:S04]  /*0860*/  ISETP.NE.U32.AND P0, PT, R20, RZ, PT ;  /* 0x000000ff1400720c */ /* 0x001fc80003f05070 */
[----:B------:R-:W-:-:S13]  /*0870*/  ISETP.NE.AND.EX P0, PT, R21, RZ, PT, P0 ;  /* 0x000000ff1500720c */ /* 0x000fda0003f05300 */
[----:B-12---:R-:W-:Y:S05]  /*0880*/  @!P0 BRA `(.L_x_6) ;  /* 0x0000000000288947 */ /* 0x006fea0003800000 */
[----:B------:R-:W0:Y:S02]  /*0890*/  LDC R13, c[0x0][0x634] ;  /* 0x00018d00ff0d7b82 */ /* 0x000e240000000800 */
[----:B0-----:R-:W-:-:S05]  /*08a0*/  IADD3 R13, P0, R16, R13, RZ ;  /* 0x0000000d100d7210 */ /* 0x001fca0007f1e0ff */
[----:B------:R-:W-:-:S04]  /*08b0*/  IMAD.X R15, RZ, RZ, R17, P0 ;  /* 0x000000ffff0f7224 */ /* 0x000fc800000e0611 */
[----:B------:R-:W-:-:S04]  /*08c0*/  IMAD.WIDE.U32 R8, R15, R20, RZ ;  /* 0x000000140f087225 */ /* 0x000fc800078e00ff */
[----:B------:R-:W-:-:S04]  /*08d0*/  IMAD.WIDE.U32 R10, P0, R13, R21, R8 ;  /* 0x000000150d0a7225 */ /* 0x000fc80007800008 */
[----:B------:R-:W-:-:S04]  /*08e0*/  IMAD.WIDE.U32 R8, R13, R20, RZ ;  /* 0x000000140d087225 */ /* 0x000fc800078e00ff */
[----:B------:R-:W-:Y:S01]  /*08f0*/  IMAD.X R13, RZ, RZ, RZ, P0 ;  /* 0x000000ffff0d7224 */ /* 0x000fe200000e06ff */
[----:B------:R-:W-:Y:S01]  /*0900*/  IADD3 RZ, P0, R9, R10, RZ ;  /* 0x0000000a09ff7210 */ /* 0x000fe20007f1e0ff */
[----:B------:R-:W-:-:S04]  /*0910*/  IMAD.MOV.U32 R12, RZ, RZ, R11 ;  /* 0x000000ffff0c7224 */ /* 0x000fc800078e000b */
[----:B------:R-:W-:-:S08]  /*0920*/  IMAD.WIDE.U32.X R8, R15, R21, R12, P0 ;  /* 0x000000150f087225 */ /* 0x000fd000000e040c */
.L_x_6:
[-CC-:B------:R-:W-:Y:S01]  /*0930*/  SHF.R.U64 R25, R8, R0.reuse, R9.reuse ;  /* 0x0000000008197219 */ /* 0x180fe20000001209 */
[----:B------:R-:W0:Y:S01]  /*0940*/  LDC R12, c[0x0][0x618] ;  /* 0x00018600ff0c7b82 */ /* 0x000e220000000800 */
[----:B------:R-:W-:Y:S01]  /*0950*/  SHF.R.U32.HI R7, RZ, R0, R9 ;  /* 0x00000000ff077219 */ /* 0x000fe20000011609 */
[----:B------:R-:W-:Y:S01]  /*0960*/  ULDC UR4, c[0x0][0x150] ;  /* 0x0000540000047ab9 */ /* 0x000fe20000000800 */
[----:B------:R-:W-:Y:S02]  /*0970*/  IADD3 R11, P0, RZ, -R25, RZ ;  /* 0x80000019ff0b7210 */ /* 0x000fe40007f1e0ff */
[----:B------:R-:W-:-:S03]  /*0980*/  I2FP.F32.U32 R0, R6 ;  /* 0x0000000600007245 */ /* 0x000fc60000201000 */
[----:B------:R-:W1:Y:S01]  /*0990*/  LDC.64 R30, c[0x0][0x640] ;  /* 0x00019000ff1e7b82 */ /* 0x000e620000000a00 */
[----:B------:R-:W-:Y:S02]  /*09a0*/  IMAD.X R13, RZ, RZ, ~R7, P0 ;  /* 0x000000ffff0d7224 */ /* 0x000fe400000e0e07 */
[----:B------:R-:W-:Y:S01]  /*09b0*/  FMUL R0, R0, UR4 ;  /* 0x0000000400007c20 */ /* 0x000fe20008400000 */
[----:B------:R-:W-:Y:S01]  /*09c0*/  IMAD.WIDE.U32 R8, R11, R22, R16 ;  /* 0x000000160b087225 */ /* 0x000fe200078e0010 */
[----:B------:R-:W-:-:S03]  /*09d0*/  ULDC UR4, c[0x0][0x154] ;  /* 0x0000550000047ab9 */ /* 0x000fc60000000800 */
[----:B------:R-:W-:Y:S01]  /*09e0*/  IMAD R10, R13, R22, RZ ;  /* 0x000000160d0a7224 */ /* 0x000fe200078e02ff */
[----:B------:R-:W2:Y:S01]  /*09f0*/  LDC R7, c[0x0][0x144] ;  /* 0x00005100ff077b82 */ /* 0x000ea20000000800 */
[----:B------:R-:W3:Y:S02]  /*0a00*/  F2I.U32.TRUNC.NTZ R0, R0 ;  /* 0x0000000000007305 */ /* 0x000ee4000020f000 */
[----:B------:R-:W-:-:S04]  /*0a10*/  IMAD R11, R11, R23, R10 ;  /* 0x000000170b0b7224 */ /* 0x000fc800078e020a */
[----:B------:R-:W-:Y:S01]  /*0a20*/  IMAD.IADD R9, R9, 0x1, R11 ;  /* 0x0000000109097824 */ /* 0x000fe200078e020b */
[----:B------:R-:W4:Y:S01]  /*0a30*/  LDC R24, c[0x0][0x608] ;  /* 0x00018200ff187b82 */ /* 0x000f220000000800 */
[----:B------:R-:W-:-:S03]  /*0a40*/  IMAD.MOV.U32 R11, RZ, RZ, -0x1 ;  /* 0xffffffffff0b7424 */ /* 0x000fc600078e00ff */
[-CC-:B0-----:R-:W-:Y:S02]  /*0a50*/  SHF.R.U64 R22, R8, R12.reuse, R9.reuse ;  /* 0x0000000c08167219 */ /* 0x181fe40000001209 */
[----:B------:R-:W-:Y:S02]  /*0a60*/  I2FP.F32.U32 R8, R5 ;  /* 0x0000000500087245 */ /* 0x000fe40000201000 */
[----:B------:R-:W0:Y:S01]  /*0a70*/  LDC R28, c[0x0][0x658] ;  /* 0x00019600ff1c7b82 */ /* 0x000e220000000800 */
[----:B-1----:R-:W-:Y:S01]  /*0a80*/  ISETP.NE.U32.AND P0, PT, R30, RZ, PT ;  /* 0x000000ff1e00720c */ /* 0x002fe20003f05070 */
[----:B---3--:R-:W-:Y:S02]  /*0a90*/  IMAD.MOV R10, RZ, RZ, -R0 ;  /* 0x000000ffff0a7224 */ /* 0x008fe400078e0a00 */
[----:B------:R-:W-:Y:S01]  /*0aa0*/  FMUL R8, R8, UR4 ;  /* 0x0000000408087c20 */ /* 0x000fe20008400000 */
[----:B------:R-:W-:Y:S02]  /*0ab0*/  SHF.R.U32.HI R9, RZ, R12, R9 ;  /* 0x0000000cff097219 */ /* 0x000fe40000011609 */
[----:B------:R-:W-:Y:S01]  /*0ac0*/  ISETP.NE.AND.EX P0, PT, R31, RZ, PT, P0 ;  /* 0x000000ff1f00720c */ /* 0x000fe20003f05300 */
[----:B------:R1:W3:Y:S01]  /*0ad0*/  F2I.U32.TRUNC.NTZ R15, R8 ;  /* 0x00000008000f7305 */ /* 0x0002e2000020f000 */
[----:B------:R-:W1:Y:S01]  /*0ae0*/  LDC R20, c[0x0][0x148] ;  /* 0x00005200ff147b82 */ /* 0x000e620000000800 */
[----:B--2---:R-:W-:-:S07]  /*0af0*/  IMAD R0, R7, R10, R6 ;  /* 0x0000000a07007224 */ /* 0x004fce00078e0206 */
[----:B------:R-:W2:Y:S01]  /*0b00*/  LDC R26, c[0x0][0x600] ;  /* 0x00018000ff1a7b82 */ /* 0x000ea20000000800 */
[-CC-:B----4-:R-:W-:Y:S02]  /*0b10*/  SHF.R.U64 R32, R22, R24.reuse, R9.reuse ;  /* 0x0000001816207219 */ /* 0x190fe40000001209 */
[----:B------:R-:W-:Y:S01]  /*0b20*/  SHF.R.U32.HI R7, RZ, R24, R9 ;  /* 0x00000018ff077219 */ /* 0x000fe20000011609 */
[----:B------:R-:W-:-:S04]  /*0b30*/  IMAD.MOV.U32 R9, RZ, RZ, 0x1 ;  /* 0x00000001ff097424 */ /* 0x000fc800078e00ff */
[----:B------:R-:W4:Y:S01]  /*0b40*/  LDC R21, c[0x0][0x648] ;  /* 0x00019200ff157b82 */ /* 0x000f220000000800 */
[-C--:B0-----:R-:W-:Y:S02]  /*0b50*/  SHF.L.U32 R6, R11, R28.reuse, RZ ;  /* 0x0000001c0b067219 */ /* 0x081fe400000006ff */
[--C-:B------:R-:W-:Y:S02]  /*0b60*/  SHF.R.U64 R24, R32, R28, R7.reuse ;  /* 0x0000001c20187219 */ /* 0x100fe40000001207 */
[----:B------:R-:W-:Y:S02]  /*0b70*/  LOP3.LUT R13, RZ, R6, RZ, 0x33, !PT ;  /* 0x00000006ff0d7212 */ /* 0x000fe400078e33ff */
[-C--:B------:R-:W-:Y:S01]  /*0b80*/  SHF.R.U32.HI R7, RZ, R28.reuse, R7 ;  /* 0x0000001cff077219 */ /* 0x080fe20000011607 */
[----:B------:R-:W0:Y:S01]  /*0b90*/  LDC R23, c[0x0][0x638] ;  /* 0x00018e00ff177b82 */ /* 0x000e220000000800 */
[----:B------:R-:W-:Y:S01]  /*0ba0*/  SHF.L.U32 R12, R9, R28, RZ ;  /* 0x0000001c090c7219 */ /* 0x000fe200000006ff */
[----:B------:R-:W-:-:S06]  /*0bb0*/  IMAD.MOV.U32 R6, RZ, RZ, R24 ;  /* 0x000000ffff067224 */ /* 0x000fcc00078e0018 */
[----:B------:R-:W0:Y:S01]  /*0bc0*/  LDC R107, c[0x0][0x610] ;  /* 0x00018400ff6b7b82 */ /* 0x000e220000000800 */
[----:B-1-3--:R-:W-:Y:S05]  /*0bd0*/  @!P0 BRA `(.L_x_7) ;  /* 0x0000000000288947 */ /* 0x00afea0003800000 */
[----:B------:R-:W1:Y:S02]  /*0be0*/  LDC R11, c[0x0][0x64c] ;  /* 0x00019300ff0b7b82 */ /* 0x000e640000000800 */
[----:B-1----:R-:W-:-:S05]  /*0bf0*/  IADD3 R11, P0, R24, R11, RZ ;  /* 0x0000000b180b7210 */ /* 0x002fca0007f1e0ff */
        /* <DEDUP_REMOVED lines=8> */
.L_x_7:
[----:B----4-:R-:W-:Y:S01]  /*0c80*/  SHF.R.U64 R6, R6, R21, R7 ;  /* 0x0000001506067219 */ /* 0x010fe20000001207 */
[----:B--2---:R-:W-:Y:S01]  /*0c90*/  VIADD R7, R26, 0xffffffff ;  /* 0xffffffff1a077836 */ /* 0x004fe20000000000 */
[----:B------:R-:W-:Y:S01]  /*0ca0*/  LOP3.LUT R13, R32, R13, RZ, 0xc0, !PT ;  /* 0x0000000d200d7212 */ /* 0x000fe200078ec0ff */
[----:B------:R-:W-:Y:S02]  /*0cb0*/  IMAD.MOV R15, RZ, RZ, -R15 ;  /* 0x000000ffff0f7224 */ /* 0x000fe400078e0a0f */
[----:B------:R-:W-:Y:S02]  /*0cc0*/  IMAD.MOV R8, RZ, RZ, -R6 ;  /* 0x000000ffff087224 */ /* 0x000fe400078e0a06 */
[----:B------:R-:W-:Y:S01]  /*0cd0*/  IMAD R13, R12, R6, R13 ;  /* 0x000000060c0d7224 */ /* 0x000fe200078e020d */
[----:B------:R-:W-:Y:S01]  /*0ce0*/  LOP3.LUT R6, R22, R7, RZ, 0xc0, !PT ;  /* 0x0000000716067212 */ /* 0x000fe200078ec0ff */
[----:B------:R-:W-:Y:S02]  /*0cf0*/  @P3 IMAD R0, R20, R15, R5 ;  /* 0x0000000f14003224 */ /* 0x000fe400078e0205 */
[----:B0-----:R-:W-:-:S02]  /*0d00*/  IMAD R5, R8, R23, R24 ;  /* 0x0000001708057224 */ /* 0x001fc400078e0218 */
[----:B------:R-:W-:Y:S02]  /*0d10*/  IMAD R107, R13, R107, R0 ;  /* 0x0000006b0d6b7224 */ /* 0x000fe400078e0200 */
[----:B------:R-:W-:Y:S02]  /*0d20*/  IMAD R6, R5, R26, R6 ;  /* 0x0000001a05067224 */ /* 0x000fe400078e0206 */
[----:B------:R-:W-:Y:S02]  /*0d30*/  IMAD.MOV.U32 R0, RZ, RZ, 0x1 ;  /* 0x00000001ff007424 */ /* 0x000fe400078e00ff */
[----:B------:R-:W-:Y:S01]  /*0d40*/  IMAD.MOV.U32 R19, RZ, RZ, R25 ;  /* 0x000000ffff137224 */ /* 0x000fe200078e0019 */
[----:B------:R-:W-:Y:S02]  /*0d50*/  SEL R100, R6, R107, !P3 ;  /* 0x0000006b06647207 */ /* 0x000fe40005800000 */
[----:B------:R-:W-:-:S07]  /*0d60*/  SEL R107, R107, R6, !P3 ;  /* 0x000000066b6b7207 */ /* 0x000fce0005800000 */
.L_x_5:
[----:B------:R-:W-:-:S08]  /*0d70*/  NOP ;  /* 0x0000000000007918 */ /* 0x000fd00000000000 */
[----:B------:R-:W0:Y:S02]  /*0d80*/  USETMAXREG.TRY_ALLOC.CTAPOOL UP0, 0xe8 ;  /* 0x000000e8000079c8 */ /* 0x000e240008000600 */
[----:B0-----:R-:W-:-:S13]  /*0d90*/  PLOP3.LUT P0, PT, PT, PT, UP0, 0x80, 0x0 ;  /* 0x000000000000781c */ /* 0x001fda0003f0f008 */
[----:B------:R-:W-:Y:S05]  /*0da0*/  @!P0 BRA `(.L_x_5) ;  /* 0xfffffffc00f08947 */ /* 0x000fea000383ffff */
[----:B------:R-:W-:Y:S01]  /*0db0*/  ULDC.64 UR4, c[0x0][0x598] ;  /* 0x0001660000047ab9 */ /* 0x000fe20000000a00 */
[----:B------:R-:W-:Y:S01]  /*0dc0*/  ULDC.64 UR38, c[0x0][0x208] ;  /* 0x0000820000267ab9 */ /* 0x000fe20000000a00 */
[----:B------:R-:W-:-:S04]  /*0dd0*/  ISETP.NE.U32.AND P0, PT, RZ, UR4, PT ;  /* 0x00000004ff007c0c */ /* 0x000fc8000bf05070 */
[----:B------:R-:W-:-:S13]  /*0de0*/  ISETP.NE.AND.EX P0, PT, RZ, UR5, PT, P0 ;  /* 0x00000005ff007c0c */ /* 0x000fda000bf05300 */
[----:B------:R-:W-:Y:S05]  /*0df0*/  @!P0 BRA `(.L_x_8) ;  /* 0x00000000001c8947 */ /* 0x000fea0003800000 */
[----:B------:R-:W0:Y:S02]  /*0e00*/  LDC.64 R6, c[0x0][0x598] ;  /* 0x00016600ff067b82 */ /* 0x000e240000000a00 */
[----:B0-----:R-:W2:Y:S02]  /*0e10*/  LDG.E.64 R6, desc[UR38][R6.64] ;  /* 0x0000002606067981 */ /* 0x001ea4000c1e1b00 */
[----:B--2---:R-:W-:-:S04]  /*0e20*/  ISETP.NE.U32.AND P0, PT, R6, RZ, PT ;  /* 0x000000ff0600720c */ /* 0x004fc80003f05070 */
[----:B------:R-:W-:-:S13]  /*0e30*/  ISETP.NE.AND.EX P0, PT, R7, RZ, PT, P0 ;  /* 0x000000ff0700720c */ /* 0x000fda0003f05300 */
[----:B------:R-:W-:Y:S05]  /*0e40*/  @!P0 BRA `(.L_x_8) ;  /* 0x0000000000088947 */ /* 0x000fea0003800000 */
[----:B------:R0:W5:Y:S01]  /*0e50*/  LD.E R88, desc[UR38][R6.64] ;  /* 0x0000002606587980 */ /* 0x000162000c101900 */
[----:B------:R-:W-:Y:S05]  /*0e60*/  BRA `(.L_x_9) ;  /* 0x0000000000247947 */ /* 0x000fea0003800000 */
.L_x_8:
[----:B------:R-:W-:Y:S02]  /*0e70*/  ULDC.64 UR4, c[0x0][0x588] ;  /* 0x0001620000047ab9 */ /* 0x000fe40000000a00 */
[----:B------:R-:W-:-:S04]  /*0e80*/  ISETP.NE.U32.AND P0, PT, RZ, UR4, PT ;  /* 0x00000004ff007c0c */ /* 0x000fc8000bf05070 */
[----:B------:R-:W-:-:S13]  /*0e90*/  ISETP.NE.AND.EX P0, PT, RZ, UR5, PT, P0 ;  /* 0x00000005ff007c0c */ /* 0x000fda000bf05300 */
[----:B------:R-:W-:Y:S05]  /*0ea0*/  @!P0 BRA `(.L_x_10) ;  /* 0x00000000000c8947 */ /* 0x000fea0003800000 */
[----:B------:R-:W0:Y:S02]  /*0eb0*/  LDC.64 R88, c[0x0][0x588] ;  /* 0x00016200ff587b82 */ /* 0x000e240000000a00 */
[----:B0-----:R1:W5:Y:S01]  /*0ec0*/  LDG.E R88, desc[UR38][R88.64] ;  /* 0x0000002658587981 */ /* 0x001362000c1e1900 */
[----:B------:R-:W-:Y:S05]  /*0ed0*/  BRA `(.L_x_9) ;  /* 0x0000000000087947 */ /* 0x000fea0003800000 */
.L_x_10:
[----:B------:R-:W-:Y:S02]  /*0ee0*/  ULDC UR4, c[0x0][0x580] ;  /* 0x0001600000047ab9 */ /* 0x000fe40000000800 */
[----:B------:R-:W-:-:S07]  /*0ef0*/  IMAD.U32 R88, RZ, RZ, UR4 ;  /* 0x00000004ff587e24 */ /* 0x000fce000f8e00ff */
.L_x_9:
[----:B------:R-:W-:Y:S02]  /*0f00*/  ULDC.64 UR4, c[0x0][0x5a0] ;  /* 0x0001680000047ab9 */ /* 0x000fe40000000a00 */
[----:B------:R-:W-:-:S04]  /*0f10*/  ISETP.NE.U32.AND P0, PT, RZ, UR4, PT ;  /* 0x00000004ff007c0c */ /* 0x000fc8000bf05070 */
[----:B------:R-:W-:-:S13]  /*0f20*/  ISETP.NE.AND.EX P0, PT, RZ, UR5, PT, P0 ;  /* 0x00000005ff007c0c */ /* 0x000fda000bf05300 */
[----:B------:R-:W-:Y:S05]  /*0f30*/  @!P0 BRA `(.L_x_11) ;  /* 0x00000000001c8947 */ /* 0x000fea0003800000 */
[----:B0-----:R-:W0:Y:S02]  /*0f40*/  LDC.64 R6, c[0x0][0x5a0] ;  /* 0x00016800ff067b82 */ /* 0x001e240000000a00 */
[----:B0-----:R-:W2:Y:S02]  /*0f50*/  LDG.E.64 R6, desc[UR38][R6.64] ;  /* 0x0000002606067981 */ /* 0x001ea4000c1e1b00 */
[----:B--2---:R-:W-:-:S04]  /*0f60*/  ISETP.NE.U32.AND P0, PT, R6, RZ, PT ;  /* 0x000000ff0600720c */ /* 0x004fc80003f05070 */
[----:B------:R-:W-:-:S13]  /*0f70*/  ISETP.NE.AND.EX P0, PT, R7, RZ, PT, P0 ;  /* 0x000000ff0700720c */ /* 0x000fda0003f05300 */
[----:B------:R-:W-:Y:S05]  /*0f80*/  @!P0 BRA `(.L_x_11) ;  /* 0x0000000000088947 */ /* 0x000fea0003800000 */
[----:B-1----:R0:W5:Y:S01]  /*0f90*/  LD.E R89, desc[UR38][R6.64] ;  /* 0x0000002606597980 */ /* 0x002162000c101900 */
[----:B------:R-:W-:Y:S05]  /*0fa0*/  BRA `(.L_x_12) ;  /* 0x0000000000247947 */ /* 0x000fea0003800000 */
.L_x_11:
[----:B------:R-:W-:Y:S02]  /*0fb0*/  ULDC.64 UR4, c[0x0][0x590] ;  /* 0x0001640000047ab9 */ /* 0x000fe40000000a00 */
[----:B------:R-:W-:-:S04]  /*0fc0*/  ISETP.NE.U32.AND P0, PT, RZ, UR4, PT ;  /* 0x00000004ff007c0c */ /* 0x000fc8000bf05070 */
[----:B------:R-:W-:-:S13]  /*0fd0*/  ISETP.NE.AND.EX P0, PT, RZ, UR5, PT, P0 ;  /* 0x00000005ff007c0c */ /* 0x000fda000bf05300 */
[----:B------:R-:W-:Y:S05]  /*0fe0*/  @!P0 BRA `(.L_x_13) ;  /* 0x00000000000c8947 */ /* 0x000fea0003800000 */
[----:B0-----:R-:W1:Y:S02]  /*0ff0*/  LDC.64 R6, c[0x0][0x590] ;  /* 0x00016400ff067b82 */ /* 0x001e640000000a00 */
[----:B-1----:R1:W5:Y:S01]  /*1000*/  LDG.E R89, desc[UR38][R6.64] ;  /* 0x0000002606597981 */ /* 0x002362000c1e1900 */
[----:B------:R-:W-:Y:S05]  /*1010*/  BRA `(.L_x_12) ;  /* 0x0000000000087947 */ /* 0x000fea0003800000 */
.L_x_13:
[----:B------:R-:W-:Y:S02]  /*1020*/  ULDC UR4, c[0x0][0x584] ;  /* 0x0001610000047ab9 */ /* 0x000fe40000000800 */
[----:B-1----:R-:W-:-:S07]  /*1030*/  IMAD.U32 R89, RZ, RZ, UR4 ;  /* 0x00000004ff597e24 */ /* 0x002fce000f8e00ff */
.L_x_12:
[----:B------:R-:W-:-:S13]  /*1040*/  LOP3.LUT P0, RZ, R0, 0xff, RZ, 0xc0, !PT ;  /* 0x000000ff00ff7812 */ /* 0x000fda000780c0ff */
[----:B------:R-:W-:Y:S05]  /*1050*/  @!P0 EXIT ;  /* 0x000000000000894d */ /* 0x000fea0003800000 */
[----:B------:R-:W2:Y:S01]  /*1060*/  LDC R91, c[0x0][0x658] ;  /* 0x00019600ff5b7b82 */ /* 0x000ea20000000800 */
[----:B------:R-:W-:Y:S01]  /*1070*/  ULDC.64 UR6, c[0x0][0x288] ;  /* 0x0000a20000067ab9 */ /* 0x000fe20000000a00 */
[----:B------:R-:W-:Y:S01]  /*1080*/  LOP3.LUT R14, R14, 0x1, RZ, 0xc0, !PT ;  /* 0x000000010e0e7812 */ /* 0x000fe200078ec0ff */
[----:B------:R-:W-:Y:S01]  /*1090*/  UIADD3 UR4, UR7, 0x1f, URZ ;  /* 0x0000001f07047890 */ /* 0x000fe2000fffe03f */
[----:B------:R-:W-:Y:S01]  /*10a0*/  SHF.R.U32.HI R0, RZ, 0x2, R3 ;  /* 0x00000002ff007819 */ /* 0x000fe20000011603 */
[----:B------:R-:W-:Y:S01]  /*10b0*/  IMAD.U32 R5, RZ, RZ, UR6 ;  /* 0x00000006ff057e24 */ /* 0x000fe2000f8e00ff */
[----:B------:R-:W-:Y:S01]  /*10c0*/  SHF.R.U32.HI R4, RZ, 0x1, R4 ;  /* 0x00000001ff047819 */ /* 0x000fe20000011604 */
[----:B------:R-:W-:Y:S01]  /*10d0*/  USHF.R.S32.HI UR5, URZ, 0x1f, UR4 ;  /* 0x0000001f3f057899 */ /* 0x000fe20008011404 */
[----:B------:R-:W3:Y:S01]  /*10e0*/  LDC.64 R94, c[0x0][0x5c8] ;  /* 0x00017200ff5e7b82 */ /* 0x000ee20000000a00 */
[----:B------:R-:W-:Y:S01]  /*10f0*/  LOP3.LUT R90, R3, 0x3, RZ, 0xc0, !PT ;  /* 0x00000003035a7812 */ /* 0x000fe200078ec0ff */
[----:B01----:R-:W-:Y:S01]  /*1100*/  IMAD.SHL.U32 R7, R14, 0x40, RZ ;  /* 0x000000400e077824 */ /* 0x003fe200078e00ff */
[----:B------:R-:W-:Y:S01]  /*1110*/  LOP3.LUT R0, R0, 0x7, RZ, 0xc0, !PT ;  /* 0x0000000700007812 */ /* 0x000fe200078ec0ff */
[----:B------:R-:W-:Y:S01]  /*1120*/  ULEA.HI UR5, UR5, UR4, URZ, 0x5 ;  /* 0x0000000405057291 */ /* 0x000fe2000f8f283f */
[----:B------:R-:W-:Y:S01]  /*1130*/  LOP3.LUT R23, R4, 0x30, RZ, 0xc0, !PT ;  /* 0x0000003004177812 */ /* 0x000fe200078ec0ff */
[----:B------:R-:W-:Y:S01]  /*1140*/  IMAD R90, R90, -0x2, R5 ;  /* 0xfffffffe5a5a7824 */ /* 0x000fe200078e0205 */
[--C-:B------:R-:W-:Y:S01]  /*1150*/  LOP3.LUT R22, R7, 0x40, R0.reuse, 0xe2, !PT ;  /* 0x0000004007167812 */ /* 0x100fe200078ee200 */
[----:B------:R-:W-:Y:S01]  /*1160*/  USHF.R.S32.HI UR43, URZ, 0x5, UR5 ;  /* 0x000000053f2b7899 */ /* 0x000fe20008011405 */
[----:B------:R-:W-:Y:S01]  /*1170*/  IADD3 R5, RZ, -R23, -R0 ;  /* 0x80000017ff057210 */ /* 0x000fe20007ffe800 */
[----:B------:R-:W-:Y:S01]  /*1180*/  IMAD.MOV.U32 R0, RZ, RZ, -0x1 ;  /* 0xffffffffff007424 */ /* 0x000fe200078e00ff */
[C---:B------:R-:W-:Y:S01]  /*1190*/  LOP3.LUT R97, R3.reuse, 0x80, RZ, 0xc0, !PT ;  /* 0x0000008003617812 */ /* 0x040fe200078ec0ff */
[----:B------:R-:W-:Y:S01]  /*11a0*/  IMAD.MOV.U32 R4, RZ, RZ, 0x1 ;  /* 0x00000001ff047424 */ /* 0x000fe200078e00ff */
[----:B------:R-:W-:Y:S01]  /*11b0*/  UISETP.LT.AND UP0, UPT, UR43, 0x1, UPT ;  /* 0x000000012b00788c */ /* 0x000fe2000bf01270 */
[----:B------:R-:W-:Y:S01]  /*11c0*/  IMAD R5, R14, -0x40, R5 ;  /* 0xffffffc00e057824 */ /* 0x000fe200078e0205 */
[----:B------:R-:W-:Y:S01]  /*11d0*/  ULDC UR4, c[0x0][0x284] ;  /* 0x0000a10000047ab9 */ /* 0x000fe20000000800 */
[----:B--2---:R-:W-:Y:S01]  /*11e0*/  SHF.L.U32 R0, R0, R91, RZ ;  /* 0x0000005b00007219 */ /* 0x004fe200000006ff */
[----:B------:R-:W-:Y:S01]  /*11f0*/  USEL UR44, UR43, 0x1, UP0 ;  /* 0x000000012b2c7887 */ /* 0x000fe20008000000 */
[----:B------:R-:W-:Y:S01]  /*1200*/  LOP3.LUT R22, R22, R23, RZ, 0xfc, !PT ;  /* 0x0000001716167212 */ /* 0x000fe200078efcff */
[----:B------:R-:W-:Y:S01]  /*1210*/  IMAD.SHL.U32 R96, R3, 0x2, RZ ;  /* 0x0000000203607824 */ /* 0x000fe200078e00ff */
[----:B------:R-:W-:Y:S01]  /*1220*/  SHF.L.U32 R91, R4, R91, RZ ;  /* 0x0000005b045b7219 */ /* 0x000fe200000006ff */
[----:B------:R-:W-:Y:S01]  /*1230*/  VIADD R99, R5, UR4 ;  /* 0x0000000405637c36 */ /* 0x000fe20008000000 */
[----:B------:R-:W-:Y:S01]  /*1240*/  LOP3.LUT R112, R18, 0x1, RZ, 0xfc, !PT ;  /* 0x0000000112707812 */ /* 0x000fe200078efcff */
[----:B------:R-:W-:Y:S01]  /*1250*/  IMAD.MOV.U32 R23, RZ, RZ, RZ ;  /* 0x000000ffff177224 */ /* 0x000fe200078e00ff */
[C-C-:B---3--:R-:W-:Y:S01]  /*1260*/  SHF.L.U64.HI R92, R94.reuse, 0x7, R95.reuse ;  /* 0x000000075e5c7819 */ /* 0x148fe2000001025f */
[----:B------:R-:W-:Y:S01]  /*1270*/  UIADD3 UR44, UR43, -UR44, URZ ;  /* 0x8000002c2b2c7290 */ /* 0x000fe2000fffe03f */
[C---:B------:R-:W-:Y:S01]  /*1280*/  SHF.L.U64.HI R93, R94.reuse, 0x3, R95 ;  /* 0x000000035e5d7819 */ /* 0x040fe2000001025f */
[C---:B------:R-:W-:Y:S01]  /*1290*/  IMAD.SHL.U32 R95, R94.reuse, 0x80, RZ ;  /* 0x000000805e5f7824 */ /* 0x040fe200078e00ff */
[----:B------:R-:W-:Y:S01]  /*12a0*/  SHF.R.U32.HI R97, RZ, 0x7, R97 ;  /* 0x00000007ff617819 */ /* 0x000fe20000011661 */
[----:B------:R-:W-:Y:S01]  /*12b0*/  IMAD.SHL.U32 R94, R94, 0x8, RZ ;  /* 0x000000085e5e7824 */ /* 0x000fe200078e00ff */
[----:B------:R-:W-:Y:S01]  /*12c0*/  LOP3.LUT R98, RZ, R0, RZ, 0x33, !PT ;  /* 0x00000000ff627212 */ /* 0x000fe200078e33ff */
[----:B------:R-:W-:Y:S01]  /*12d0*/  UMOV UR40, URZ ;  /* 0x0000003f00287c82 */ /* 0x000fe20008000000 */
[----:B------:R-:W-:-:S05]  /*12e0*/  UMOV UR41, URZ ;  /* 0x0000003f00297c82 */ /* 0x000fca0008000000 */
.L_x_157:
[----:B0-----:R-:W0:Y:S01]  /*12f0*/  SHFL.IDX PT, R0, R97, RZ, 0x1f ;  /* 0x00001fff61007589 */ /* 0x001e2200000e0000 */
[----:B-1----:R-:W1:Y:S01]  /*1300*/  S2UR UR7, SR_CgaCtaId ;  /* 0x00000000000779c3 */ /* 0x002e620000008800 */
[----:B------:R-:W-:Y:S01]  /*1310*/  UMOV UR6, 0x400 ;  /* 0x0000040000067882 */ /* 0x000fe20000000000 */
[----:B0-----:R-:W-:Y:S01]  /*1320*/  R2UR UR4, R0 ;  /* 0x00000000000472ca */ /* 0x001fe200000e0000 */
[----:B-1----:R-:W-:-:S12]  /*1330*/  ULEA UR46, UR7, UR6, 0x18 ;  /* 0x00000006072e7291 */ /* 0x002fd8000f8ec03f */
[----:B------:R-:W-:-:S04]  /*1340*/  ULEA.HI UR5, UR4, UR4, URZ, 0x1 ;  /* 0x0000000404057291 */ /* 0x000fc8000f8f083f */
[----:B------:R-:W-:-:S04]  /*1350*/  ULOP3.LUT UR5, UR5, 0xffffe, URZ, 0xc0, !UPT ;  /* 0x000ffffe05057892 */ /* 0x000fc8000f8ec03f */
[----:B------:R-:W-:-:S03]  /*1360*/  UIADD3 UR5, UR4, -UR5, URZ ;  /* 0x8000000504057290 */ /* 0x000fc6000fffe03f */
[----:B------:R-:W-:Y:S01]  /*1370*/  ULDC UR4, c[0x0][0x28c] ;  /* 0x0000a30000047ab9 */ /* 0x000fe20000000800 */
[----:B------:R-:W-:Y:S01]  /*1380*/  ULEA UR5, UR5, UR46, 0xc ;  /* 0x0000002e05057291 */ /* 0x000fe2000f8e603f */
[----:B------:R-:W-:-:S03]  /*1390*/  ISETP.LT.AND P0, PT, RZ, UR4, PT ;  /* 0x00000004ff007c0c */ /* 0x000fc6000bf01270 */
[----:B------:R-:W-:-:S04]  /*13a0*/  UIADD3 UR5, UR5, 0x180, URZ ;  /* 0x0000018005057890 */ /* 0x000fc8000fffe03f */
[----:B------:R-:W-:-:S04]  /*13b0*/  USHF.R.U32.HI UR5, URZ, 0x4, UR5 ;  /* 0x000000043f057899 */ /* 0x000fc80008011605 */
[----:B------:R-:W-:-:S04]  /*13c0*/  ULOP3.LUT UR5, UR5, 0x3fff, URZ, 0xc0, !UPT ;  /* 0x00003fff05057892 */ /* 0x000fc8000f8ec03f */
[----:B------:R-:W-:Y:S01]  /*13d0*/  ULOP3.LUT UR45, UR5, 0x10000, URZ, 0xfc, !UPT ;  /* 0x00010000052d7892 */ /* 0x000fe2000f8efc3f */
[----:B--2345:R-:W-:Y:S11]  /*13e0*/  @P0 BRA `(.L_x_14) ;  /* 0x0000000000400947 */ /* 0x03cff60003800000 */
[----:B------:R-:W-:Y:S01]  /*13f0*/  MOV R0, 0x0 ;  /* 0x0000000000007802 */ /* 0x000fe20000000f00 */
[----:B------:R-:W-:Y:S01]  /*1400*/  ULDC.64 UR4, c[0x4][0x68] ;  /* 0x01001a0000047ab9 */ /* 0x000fe20000000a00 */
[----:B------:R-:W-:Y:S01]  /*1410*/  ULDC.64 UR6, c[0x4][0x8] ;  /* 0x0100020000067ab9 */ /* 0x000fe20000000a00 */
[----:B------:R-:W-:Y:S01]  /*1420*/  IMAD.U32 R4, RZ, RZ, UR4 ;  /* 0x00000004ff047e24 */ /* 0x000fe2000f8e00ff */
[----:B------:R0:W1:Y:S01]  /*1430*/  LDC.64 R14, c[0x4][R0] ;  /* 0x01000000000e7b82 */ /* 0x0000620000000a00 */
[----:B------:R-:W-:Y:S01]  /*1440*/  IMAD.U32 R5, RZ, RZ, UR5 ;  /* 0x00000005ff057e24 */ /* 0x000fe2000f8e00ff */
[----:B------:R-:W-:Y:S01]  /*1450*/  ULDC.64 UR4, c[0x4][0x70] ;  /* 0x01001c0000047ab9 */ /* 0x000fe20000000a00 */
[----:B------:R-:W-:Y:S02]  /*1460*/  IMAD.U32 R10, RZ, RZ, UR6 ;  /* 0x00000006ff0a7e24 */ /* 0x000fe4000f8e00ff */
[----:B------:R-:W-:Y:S02]  /*1470*/  IMAD.U32 R6, RZ, RZ, UR4 ;  /* 0x00000004ff067e24 */ /* 0x000fe4000f8e00ff */
[----:B------:R-:W-:-:S02]  /*1480*/  IMAD.U32 R7, RZ, RZ, UR5 ;  /* 0x00000005ff077e24 */ /* 0x000fc4000f8e00ff */
[----:B------:R-:W-:Y:S02]  /*1490*/  IMAD.U32 R11, RZ, RZ, UR7 ;  /* 0x00000007ff0b7e24 */ /* 0x000fe4000f8e00ff */
[----:B------:R-:W-:Y:S02]  /*14a0*/  IMAD.MOV.U32 R8, RZ, RZ, 0x1e1 ;  /* 0x000001e1ff087424 */ /* 0x000fe400078e00ff */
[----:B------:R-:W-:Y:S02]  /*14b0*/  IMAD.MOV.U32 R12, RZ, RZ, 0x1 ;  /* 0x00000001ff0c7424 */ /* 0x000fe400078e00ff */
[----:B0-----:R-:W-:-:S07]  /*14c0*/  IMAD.MOV.U32 R13, RZ, RZ, RZ ;  /* 0x000000ffff0d7224 */ /* 0x001fce00078e00ff */
[----:B------:R-:W-:-:S07]  /*14d0*/  LEPC R20, `(.L_x_14) ;  /* 0x000000001014794e */ /* 0x000fce0000000000 */
[----:B-1---5:R-:W-:Y:S05]  /*14e0*/  CALL.ABS.NOINC R14 ;  /* 0x000000000e007343 */ /* 0x022fea0003c00000 */
.L_x_14:
[----:B------:R-:W-:-:S13]  /*14f0*/  ISETP.NE.AND P0, PT, R112, 0x3, PT ;  /* 0x000000037000780c */ /* 0x000fda0003f05270 */
[----:B------:R-:W-:Y:S05]  /*1500*/  @!P0 BRA `(.L_x_15) ;  /* 0x0000000000048947 */ /* 0x000fea0003800000 */
[----:B------:R-:W-:Y:S01]  /*1510*/  BPT.TRAP 0x1 ;  /* 0x000000040000795c */ /* 0x000fe20000300000 */
.L_x_15:
[----:B------:R-:W-:Y:S02]  /*1520*/  IMAD.U32 R3, RZ, RZ, UR41 ;  /* 0x00000029ff037e24 */ /* 0x000fe4000f8e00ff */
[----:B------:R-:W-:-:S03]  /*1530*/  IMAD.U32 R0, RZ, RZ, UR40 ;  /* 0x00000028ff007e24 */ /* 0x000fc6000f8e00ff */
[----:B------:R-:W-:Y:S02]  /*1540*/  LEA R3, R3, UR46, 0x3 ;  /* 0x0000002e03037c11 */ /* 0x000fe4000f8e18ff */
[----:B------:R-:W-:-:S04]  /*1550*/  SHF.L.U32 R0, R0, 0x1f, RZ ;  /* 0x0000001f00007819 */ /* 0x000fc800000006ff */
[----:B------:R0:W1:Y:S01]  /*1560*/  SYNCS.PHASECHK.TRANS64.TRYWAIT P1, [R3+URZ], R0 ;  /* 0x00000000030075a7 */ /* 0x000062000802017f */
[----:B------:R-:W-:Y:S05]  /*1570*/  @!P0 BRA `(.L_x_16) ;  /* 0x0000000000048947 */ /* 0x000fea0003800000 */
[----:B------:R-:W-:Y:S01]  /*1580*/  BPT.TRAP 0x1 ;  /* 0x000000040000795c */ /* 0x000fe20000300000 */
.L_x_16:
[----:B------:R-:W-:-:S05]  /*1590*/  IMAD.U32 R4, RZ, RZ, UR44 ;  /* 0x0000002cff047e24 */ /* 0x000fca000f8e00ff */
[----:B------:R-:W-:Y:S01]  /*15a0*/  ISETP.GE.AND P2, PT, R4, 0x1, PT ;  /* 0x000000010400780c */ /* 0x000fe20003f46270 */
[----:B-1----:R-:W-:-:S12]  /*15b0*/  @P1 BRA `(.L_x_17) ;  /* 0x0000000000081947 */ /* 0x002fd80003800000 */
[----:B------:R-:W1:Y:S02]  /*15c0*/  SYNCS.PHASECHK.TRANS64.TRYWAIT P1, [R3+URZ], R0 ;  /* 0x00000000030075a7 */ /* 0x000e64000802017f */
[----:B-1----:R-:W-:Y:S05]  /*15d0*/  @!P1 BRA `(.L_x_18) ;  /* 0x0000007400509947 */ /* 0x002fea0003800000 */
.L_x_17:
[----:B------:R-:W-:Y:S05]  /*15e0*/  WARPSYNC.ALL ;  /* 0x0000000000007948 */ /* 0x000fea0003800000 */
[----:B------:R-:W-:Y:S01]  /*15f0*/  UIADD3 UR4, UR46, 0x2c180, URZ ;  /* 0x0002c1802e047890 */ /* 0x000fe2000fffe03f */
[----:B------:R-:W-:Y:S01]  /*1600*/  WARPGROUP.ARRIVE ;  /* 0x00000000000079c5 */ /* 0x000fe20000000000 */
[----:B------:R-:W-:Y:S02]  /*1610*/  ULEA UR10, UR41, UR45, 0xa ;  /* 0x0000002d290a7291 */ /* 0x000fe4000f8e503f */
[----:B------:R-:W-:Y:S01]  /*1620*/  USHF.R.U32.HI UR4, URZ, 0x4, UR4 ;  /* 0x000000043f047899 */ /* 0x000fe20008011604 */
[----:B------:R-:W-:Y:S01]  /*1630*/  UMOV UR5, 0x80000020 ;  /* 0x8000002000057882 */ /* 0x000fe20000000000 */
[----:B------:R-:W-:-:S02]  /*1640*/  UMOV UR7, 0x40000040 ;  /* 0x4000004000077882 */ /* 0x000fc40000000000 */
[----:B------:R-:W-:Y:S02]  /*1650*/  ULOP3.LUT UR8, UR4, 0x3fff, URZ, 0xc0, !UPT ;  /* 0x00003fff04087892 */ /* 0x000fe4000f8ec03f */
[----:B------:R-:W-:Y:S02]  /*1660*/  UIADD3 UR11, UR10, 0x200, URZ ;  /* 0x000002000a0b7890 */ /* 0x000fe4000fffe03f */
[----:B------:R-:W-:Y:S01]  /*1670*/  ULEA UR9, UR41, UR8, 0x8 ;  /* 0x0000000829097291 */ /* 0x000fe2000f8e403f */
[----:B------:R-:W-:-:S06]  /*1680*/  UMOV UR4, UR10 ;  /* 0x0000000a00047c82 */ /* 0x000fcc0008000000 */
[----:B------:R-:W-:Y:S02]  /*1690*/  UMOV UR6, UR9 ;  /* 0x0000000900067c82 */ /* 0x000fe40008000000 */
[----:B------:R-:W-:Y:S01]  /*16a0*/  HGMMA.64x64x16.F32.BF16 R56, gdesc[UR4].tnspB, RZ, !UPT, gsb0 ;  /* 0x40e00000043879f0 */ /* 0x000fe2000c0018ff */
[----:B------:R-:W-:Y:S01]  /*16b0*/  UMOV UR4, UR11 ;  /* 0x0000000b00047c82 */ /* 0x000fe20008000000 */
[----:B------:R-:W-:Y:S01]  /*16c0*/  UMOV UR5, 0x80000020 ;  /* 0x8000002000057882 */ /* 0x000fe20000000000 */
[----:B------:R-:W-:Y:S02]  /*16d0*/  WARPGROUP.DEPBAR.LE gsb0, 0x0 ;  /* 0x00008000000079c5 */ /* 0x000fe40000010000 */
[----:B------:R-:W-:-:S06]  /*16e0*/  WARPGROUP.ARRIVE ;  /* 0x00000000000079c5 */ /* 0x000fcc0000000000 */
[----:B------:R-:W-:Y:S01]  /*16f0*/  HGMMA.64x64x16.F32.BF16 R24, gdesc[UR4].tnspB, RZ, !UPT, gsb0 ;  /* 0x40e00000041879f0 */ /* 0x000fe2000c0018ff */
[----:B------:R-:W-:Y:S02]  /*1700*/  UIADD3 UR4, UR10, 0x2, URZ ;  /* 0x000000020a047890 */ /* 0x000fe4000fffe03f */
[----:B------:R-:W-:Y:S01]  /*1710*/  UIADD3 UR6, UR9, 0x80, URZ ;  /* 0x0000008009067890 */ /* 0x000fe2000fffe03f */
[----:B------:R-:W-:Y:S01]  /*1720*/  UMOV UR5, 0x80000020 ;  /* 0x8000002000057882 */ /* 0x000fe20000000000 */
[----:B------:R-:W-:Y:S01]  /*1730*/  UMOV UR7, 0x40000040 ;  /* 0x4000004000077882 */ /* 0x000fe20000000000 */
[----:B------:R-:W-:Y:S01]  /*1740*/  UIADD3 UR10, UR10, 0x202, URZ ;  /* 0x000002020a0a7890 */ /* 0x000fe2000fffe03f */
[----:B------:R-:W-:Y:S02]  /*1750*/  WARPGROUP.DEPBAR.LE gsb0, 0x0 ;  /* 0x00008000000079c5 */ /* 0x000fe40000010000 */
[----:B------:R-:W-:-:S06]  /*1760*/  WARPGROUP.ARRIVE ;  /* 0x00000000000079c5 */ /* 0x000fcc0000000000 */
[----:B------:R-:W-:Y:S01]  /*1770*/  HGMMA.64x64x16.F32.BF16 R56, gdesc[UR4].tnspB, R56, gsb0 ;  /* 0x40e00000043879f0 */ /* 0x000fe20008001838 */
[----:B------:R-:W-:Y:S01]  /*1780*/  UMOV UR4, UR10 ;  /* 0x0000000a00047c82 */ /* 0x000fe20008000000 */
[----:B------:R-:W-:Y:S01]  /*1790*/  UMOV UR5, 0x80000020 ;  /* 0x8000002000057882 */ /* 0x000fe20000000000 */
[----:B------:R-:W-:Y:S02]  /*17a0*/  WARPGROUP.DEPBAR.LE gsb0, 0x0 ;  /* 0x00008000000079c5 */ /* 0x000fe40000010000 */
[----:B------:R-:W-:-:S06]  /*17b0*/  WARPGROUP.ARRIVE ;  /* 0x00000000000079c5 */ /* 0x000fcc0000000000 */
[----:B------:R-:W-:Y:S03]  /*17c0*/  HGMMA.64x64x16.F32.BF16 R24, gdesc[UR4].tnspB, R24, gsb0 ;  /* 0x40e00000041879f0 */ /* 0x000fe60008001818 */
[----:B------:R-:W-:Y:S02]  /*17d0*/  WARPGROUP.DEPBAR.LE gsb0, 0x0 ;  /* 0x00008000000079c5 */ /* 0x000fe40000010000 */
[----:B------:R-:W-:Y:S05]  /*17e0*/  @!P2 BRA `(.L_x_19) ;  /* 0x000000040014a947 */ /* 0x000fea0003800000 */
[----:B------:R-:W-:Y:S01]  /*17f0*/  UIADD3 UR4, UR41, 0x1, URZ ;  /* 0x0000000129047890 */ /* 0x000fe2000fffe03f */
[----:B01----:R-:W-:Y:S01]  /*1800*/  IMAD.U32 R0, RZ, RZ, UR44 ;  /* 0x0000002cff007e24 */ /* 0x003fe2000f8e00ff */
[----:B------:R-:W-:Y:S02]  /*1810*/  UMOV UR10, UR41 ;  /* 0x00000029000a7c82 */ /* 0x000fe40008000000 */
[----:B------:R-:W-:-:S04]  /*1820*/  UISETP.NE.AND UP0, UPT, UR4, 0xb, UPT ;  /* 0x0000000b0400788c */ /* 0x000fc8000bf05270 */
[----:B------:R-:W-:Y:S02]  /*1830*/  USEL UR5, URZ, 0x1, UP0 ;  /* 0x000000013f057887 */ /* 0x000fe40008000000 */
[----:B------:R-:W-:Y:S02]  /*1840*/  USEL UR9, UR4, URZ, UP0 ;  /* 0x0000003f04097287 */ /* 0x000fe40008000000 */
[----:B------:R-:W-:-:S06]  /*1850*/  ULOP3.LUT UR5, UR40, UR5, URZ, 0x3c, !UPT ;  /* 0x0000000528057292 */ /* 0x000fcc000f8e3c3f */
[----:B------:R-:W-:-:S07]  /*1860*/  IMAD.U32 R5, RZ, RZ, UR5 ;  /* 0x00000005ff057e24 */ /* 0x000fce000f8e00ff */
.L_x_26:
[----:B01----:R-:W-:Y:S05]  /*1870*/  @!P0 BRA `(.L_x_20) ;  /* 0x0000000000048947 */ /* 0x003fea0003800000 */
[----:B------:R-:W-:Y:S01]  /*1880*/  BPT.TRAP 0x1 ;  /* 0x000000040000795c */ /* 0x000fe20000300000 */
.L_x_20:
[----:B------:R-:W0:Y:S01]  /*1890*/  S2UR UR5, SR_CgaCtaId ;  /* 0x00000000000579c3 */ /* 0x000e220000008800 */
[----:B------:R-:W-:Y:S01]  /*18a0*/  UMOV UR4, 0x400 ;  /* 0x0000040000047882 */ /* 0x000fe20000000000 */
[----:B------:R-:W-:Y:S01]  /*18b0*/  SHF.L.U32 R3, R5, 0x1f, RZ ;  /* 0x0000001f05037819 */ /* 0x000fe200000006ff */
[----:B0-----:R-:W-:-:S04]  /*18c0*/  ULEA UR14, UR5, UR4, 0x18 ;  /* 0x00000004050e7291 */ /* 0x001fc8000f8ec03f */
[----:B------:R-:W-:-:S09]  /*18d0*/  ULEA UR4, UR9, UR14, 0x3 ;  /* 0x0000000e09047291 */ /* 0x000fd2000f8e183f */
[----:B------:R0:W1:Y:S01]  /*18e0*/  SYNCS.PHASECHK.TRANS64.TRYWAIT P1, [UR4], R3 ;  /* 0x00000003ff0075a7 */ /* 0x0000620008020144 */
[----:B------:R-:W-:Y:S05]  /*18f0*/  @!P0 BRA `(.L_x_21) ;  /* 0x0000000000048947 */ /* 0x000fea0003800000 */
[----:B------:R-:W-:Y:S01]  /*1900*/  BPT.TRAP 0x1 ;  /* 0x000000040000795c */ /* 0x000fe20000300000 */
.L_x_21:
[----:B-1----:R-:W-:Y:S05]  /*1910*/  @P1 BRA `(.L_x_22) ;  /* 0x0000000000081947 */ /* 0x002fea0003800000 */
[----:B------:R-:W1:Y:S02]  /*1920*/  SYNCS.PHASECHK.TRANS64.TRYWAIT P1, [UR4], R3 ;  /* 0x00000003ff0075a7 */ /* 0x000e640008020144 */
[----:B-1----:R-:W-:Y:S05]  /*1930*/  @!P1 BRA `(.L_x_23) ;  /* 0x00000070008c9947 */ /* 0x002fea0003800000 */
.L_x_22:
[----:B------:R-:W-:Y:S01]  /*1940*/  ULEA UR11, UR9, UR8, 0x8 ;  /* 0x00000008090b7291 */ /* 0x000fe2000f8e403f */
[----:B------:R-:W-:Y:S01]  /*1950*/  WARPGROUP.ARRIVE ;  /* 0x00000000000079c5 */ /* 0x000fe20000000000 */
[----:B------:R-:W-:Y:S01]  /*1960*/  ULEA UR12, UR9, UR45, 0xa ;  /* 0x0000002d090c7291 */ /* 0x000fe2000f8e503f */
[----:B------:R-:W-:Y:S01]  /*1970*/  UMOV UR7, 0x40000040 ;  /* 0x4000004000077882 */ /* 0x000fe20000000000 */
[----:B------:R-:W-:Y:S02]  /*1980*/  UMOV UR5, 0x80000020 ;  /* 0x8000002000057882 */ /* 0x000fe40000000000 */
[----:B------:R-:W-:Y:S01]  /*1990*/  UIADD3 UR13, UR12, 0x200, URZ ;  /* 0x000002000c0d7890 */ /* 0x000fe2000fffe03f */
[----:B------:R-:W-:Y:S02]  /*19a0*/  UMOV UR6, UR11 ;  /* 0x0000000b00067c82 */ /* 0x000fe40008000000 */
[----:B------:R-:W-:Y:S02]  /*19b0*/  UMOV UR4, UR12 ;  /* 0x0000000c00047c82 */ /* 0x000fe40008000000 */
[----:B------:R-:W-:Y:S01]  /*19c0*/  HGMMA.64x64x16.F32.BF16 R56, gdesc[UR4].tnspB, R56, gsb0 ;  /* 0x40e00000043879f0 */ /* 0x000fe20008001838 */
[----:B------:R-:W-:Y:S01]  /*19d0*/  UMOV UR5, 0x80000020 ;  /* 0x8000002000057882 */ /* 0x000fe20000000000 */
[----:B------:R-:W-:Y:S01]  /*19e0*/  UMOV UR4, UR13 ;  /* 0x0000000d00047c82 */ /* 0x000fe20008000000 */
[----:B------:R-:W-:-:S02]  /*19f0*/  WARPGROUP.DEPBAR.LE gsb0, 0x0 ;  /* 0x00008000000079c5 */ /* 0x000fc40000010000 */
[----:B------:R-:W-:-:S06]  /*1a00*/  WARPGROUP.ARRIVE ;  /* 0x00000000000079c5 */ /* 0x000fcc0000000000 */
[----:B------:R-:W-:Y:S01]  /*1a10*/  HGMMA.64x64x16.F32.BF16 R24, gdesc[UR4].tnspB, R24, gsb0 ;  /* 0x40e00000041879f0 */ /* 0x000fe20008001818 */
        /* <DEDUP_REMOVED lines=15> */
[----:B------:R-:W-:Y:S01]  /*1b10*/  BPT.TRAP 0x1 ;  /* 0x000000040000795c */ /* 0x000fe20000300000 */
.L_x_24:
[----:B------:R-:W-:Y:S01]  /*1b20*/  ULEA UR4, UR10, UR14, 0x3 ;  /* 0x0000000e0a047291 */ /* 0x000fe2000f8e183f */
[----:B------:R-:W-:-:S03]  /*1b30*/  ISETP.GT.U32.AND P1, PT, R18, 0x1, PT ;  /* 0x000000011200780c */ /* 0x000fc60003f24070 */
[----:B------:R-:W-:-:S04]  /*1b40*/  UIADD3 UR4, UR4, 0x58, URZ ;  /* 0x0000005804047890 */ /* 0x000fc8000fffe03f */
[----:B------:R-:W-:-:S09]  /*1b50*/  UPRMT UR4, URZ, 0x654, UR4 ;  /* 0x000006543f047896 */ /* 0x000fd20008000004 */
[----:B------:R-:W-:Y:S01]  /*1b60*/  SYNCS.ARRIVE.TRANS64.RED.A1T0 RZ, [UR4], RZ ;  /* 0x000000ffffff79a7 */ /* 0x000fe20008100404 */
[----:B------:R-:W-:Y:S05]  /*1b70*/  @P1 BRA `(.L_x_25) ;  /* 0x0000000000041947 */ /* 0x000fea0003800000 */
[----:B------:R-:W-:Y:S01]  /*1b80*/  BPT.TRAP 0x1 ;  /* 0x000000040000795c */ /* 0x000fe20000300000 */
.L_x_25:
[----:B------:R-:W-:Y:S01]  /*1b90*/  UIADD3 UR9, UR9, 0x1, URZ ;  /* 0x0000000109097890 */ /* 0x000fe2000fffe03f */
[C---:B------:R-:W-:Y:S01]  /*1ba0*/  ISETP.GT.AND P1, PT, R0.reuse, 0x1, PT ;  /* 0x000000010000780c */ /* 0x040fe20003f24270 */
[----:B------:R-:W-:Y:S01]  /*1bb0*/  UIADD3 UR10, UR10, 0x1, URZ ;  /* 0x000000010a0a7890 */ /* 0x000fe2000fffe03f */
[----:B------:R-:W-:Y:S01]  /*1bc0*/  VIADD R0, R0, 0xffffffff ;  /* 0xffffffff00007836 */ /* 0x000fe20000000000 */
[----:B------:R-:W-:Y:S02]  /*1bd0*/  UISETP.NE.AND UP0, UPT, UR9, 0xb, UPT ;  /* 0x0000000b0900788c */ /* 0x000fe4000bf05270 */
[----:B------:R-:W-:Y:S02]  /*1be0*/  UISETP.NE.AND UP1, UPT, UR10, 0xb, UPT ;  /* 0x0000000b0a00788c */ /* 0x000fe4000bf25270 */
[----:B------:R-:W-:Y:S02]  /*1bf0*/  USEL UR4, URZ, 0x1, UP0 ;  /* 0x000000013f047887 */ /* 0x000fe40008000000 */
[----:B------:R-:W-:-:S02]  /*1c00*/  USEL UR9, UR9, URZ, UP0 ;  /* 0x0000003f09097287 */ /* 0x000fc40008000000 */
[----:B------:R-:W-:Y:S02]  /*1c10*/  USEL UR10, UR10, URZ, UP1 ;  /* 0x0000003f0a0a7287 */ /* 0x000fe40008800000 */
[----:B------:R-:W-:Y:S01]  /*1c20*/  LOP3.LUT R5, R5, UR4, RZ, 0x3c, !PT ;  /* 0x0000000405057c12 */ /* 0x000fe2000f8e3cff */
[----:B------:R-:W-:Y:S09]  /*1c30*/  @P1 BRA `(.L_x_26) ;  /* 0xfffffffc000c1947 */ /* 0x000ff2000383ffff */
.L_x_19:
[----:B01----:R-:W0:Y:S02]  /*1c40*/  LDC R0, c[0x0][0x28c] ;  /* 0x0000a300ff007b82 */ /* 0x003e240000000800 */
[----:B0-----:R-:W-:-:S13]  /*1c50*/  ISETP.GE.AND P1, PT, R0, 0x1, PT ;  /* 0x000000010000780c */ /* 0x001fda0003f26270 */
[----:B------:R-:W-:Y:S05]  /*1c60*/  @!P1 BRA `(.L_x_27) ;  /* 0x0000000000409947 */ /* 0x000fea0003800000 */
[----:B------:R-:W-:Y:S05]  /*1c70*/  @!P0 BRA `(.L_x_28) ;  /* 0x0000000000048947 */ /* 0x000fea0003800000 */
[----:B------:R-:W-:Y:S01]  /*1c80*/  BPT.TRAP 0x1 ;  /* 0x000000040000795c */ /* 0x000fe20000300000 */
.L_x_28:
[----:B------:R-:W0:Y:S01]  /*1c90*/  S2UR UR7, SR_CgaCtaId ;  /* 0x00000000000779c3 */ /* 0x000e220000008800 */
[----:B------:R-:W-:Y:S01]  /*1ca0*/  UIADD3 UR6, UR44, UR41, URZ ;  /* 0x000000292c067290 */ /* 0x000fe2000fffe03f */
[----:B------:R-:W-:-:S03]  /*1cb0*/  ISETP.GT.U32.AND P0, PT, R18, 0x1, PT ;  /* 0x000000011200780c */ /* 0x000fc60003f04070 */
[----:B------:R-:W-:-:S04]  /*1cc0*/  UIMAD.WIDE.U32 UR4, UR6, -0x45d1745d, URZ ;  /* 0xba2e8ba3060478a5 */ /* 0x000fc8000f8e003f */
[----:B------:R-:W-:-:S03]  /*1cd0*/  USHF.R.U32.HI UR4, URZ, 0x3, UR5 ;  /* 0x000000033f047899 */ /* 0x000fc60008011605 */
[----:B------:R-:W-:Y:S01]  /*1ce0*/  UMOV UR5, 0x400 ;  /* 0x0000040000057882 */ /* 0x000fe20000000000 */
[----:B------:R-:W-:Y:S02]  /*1cf0*/  UIMAD UR6, UR4, -0xb, UR6 ;  /* 0xfffffff5040678a4 */ /* 0x000fe4000f8e0206 */
[----:B0-----:R-:W-:-:S04]  /*1d00*/  ULEA UR5, UR7, UR5, 0x18 ;  /* 0x0000000507057291 */ /* 0x001fc8000f8ec03f */
[----:B------:R-:W-:-:S04]  /*1d10*/  ULEA UR6, UR6, UR5, 0x3 ;  /* 0x0000000506067291 */ /* 0x000fc8000f8e183f */
[----:B------:R-:W-:-:S04]  /*1d20*/  UIADD3 UR6, UR6, 0x58, URZ ;  /* 0x0000005806067890 */ /* 0x000fc8000fffe03f */
[----:B------:R-:W-:-:S09]  /*1d30*/  UPRMT UR6, URZ, 0x654, UR6 ;  /* 0x000006543f067896 */ /* 0x000fd20008000006 */
[----:B------:R-:W-:Y:S01]  /*1d40*/  SYNCS.ARRIVE.TRANS64.RED.A1T0 RZ, [UR6], RZ ;  /* 0x000000ffffff79a7 */ /* 0x000fe20008100406 */
[----:B------:R-:W-:Y:S05]  /*1d50*/  @P0 BRA `(.L_x_27) ;  /* 0x0000000000040947 */ /* 0x000fea0003800000 */
[----:B------:R-:W-:Y:S01]  /*1d60*/  BPT.TRAP 0x1 ;  /* 0x000000040000795c */ /* 0x000fe20000300000 */
.L_x_27:
[----:B------:R-:W-:Y:S01]  /*1d70*/  IMAD.SHL.U32 R3, R100, 0x40, RZ ;  /* 0x0000004064037824 */ /* 0x000fe200078e00ff */
[----:B------:R-:W-:Y:S01]  /*1d80*/  UIADD3 UR41, UR43, UR41, URZ ;  /* 0x000000292b297290 */ /* 0x000fe2000fffe03f */
[----:B------:R-:W-:Y:S01]  /*1d90*/  SHF.R.S32.HI R21, RZ, 0x1f, R19 ;  /* 0x0000001fff157819 */ /* 0x000fe20000011413 */
[----:B------:R-:W-:Y:S01]  /*1da0*/  ULDC UR7, c[0x0][0x288] ;  /* 0x0000a20000077ab9 */ /* 0x000fe20000000800 */
[----:B------:R-:W-:Y:S01]  /*1db0*/  IMAD.SHL.U32 R6, R107, 0x100, RZ ;  /* 0x000001006b067824 */ /* 0x000fe200078e00ff */
[C---:B------:R-:W-:Y:S01]  /*1dc0*/  LOP3.LUT R8, R3.reuse, 0x6, R96, 0xf8, !PT ;  /* 0x0000000603087812 */ /* 0x040fe200078ef860 */
[----:B------:R-:W-:Y:S01]  /*1dd0*/  UISETP.GT.U32.AND UP0, UPT, UR41, 0xa, UPT ;  /* 0x0000000a2900788c */ /* 0x000fe2000bf04070 */
[----:B------:R-:W-:Y:S01]  /*1de0*/  ISETP.GE.AND P0, PT, R3, UR7, PT ;  /* 0x0000000703007c0c */ /* 0x000fe2000bf06270 */
[----:B------:R-:W-:Y:S01]  /*1df0*/  ULDC.64 UR4, c[0x0][0x5d0] ;  /* 0x0001740000047ab9 */ /* 0x000fe20000000a00 */
[----:B------:R-:W-:Y:S01]  /*1e00*/  SHF.R.S32.HI R9, RZ, 0x1f, R8 ;  /* 0x0000001fff097819 */ /* 0x000fe20000011408 */
[----:B------:R-:W-:Y:S01]  /*1e10*/  ULDC UR10, c[0x0][0x284] ;  /* 0x0000a100000a7ab9 */ /* 0x000fe20000000800 */
[----:B------:R-:W-:Y:S01]  /*1e20*/  IMAD R0, R21, UR4, RZ ;  /* 0x0000000415007c24 */ /* 0x000fe2000f8e02ff */
[----:B------:R-:W-:Y:S01]  /*1e30*/  UISETP.LT.U32.AND UP0, UPT, UR43, 0xb, UP0 ;  /* 0x0000000b2b00788c */ /* 0x000fe20008701070 */
[----:B------:R-:W-:Y:S01]  /*1e40*/  ISETP.GE.OR P0, PT, R6, UR10, P0 ;  /* 0x0000000a06007c0c */ /* 0x000fe20008706670 */
[----:B------:R-:W-:Y:S01]  /*1e50*/  UISETP.GE.U32.AND UP1, UPT, UR43, 0xb, UPT ;  /* 0x0000000b2b00788c */ /* 0x000fe2000bf26070 */
[C---:B------:R-:W-:Y:S01]  /*1e60*/  IMAD R7, R19.reuse, UR5, R0 ;  /* 0x0000000513077c24 */ /* 0x040fe2000f8e0200 */
[----:B------:R-:W-:Y:S01]  /*1e70*/  USEL UR6, URZ, 0x1, !UP0 ;  /* 0x000000013f067887 */ /* 0x000fe2000c000000 */
[----:B------:R-:W-:Y:S01]  /*1e80*/  IMAD.WIDE.U32 R4, R19, UR4, R8 ;  /* 0x0000000413047c25 */ /* 0x000fe2000f8e0008 */
[----:B------:R-:W-:Y:S01]  /*1e90*/  UIMAD.WIDE.U32 UR4, UR41, -0x45d1745d, URZ ;  /* 0xba2e8ba3290478a5 */ /* 0x000fe2000f8e003f */
[----:B------:R-:W-:-:S02]  /*1ea0*/  ULDC.64 UR8, c[0x0][0x5c8] ;  /* 0x0001720000087ab9 */ /* 0x000fc40000000a00 */
[----:B------:R-:W-:Y:S01]  /*1eb0*/  IMAD.WIDE R106, R107, 0x100, R22 ;  /* 0x000001006b6a7825 */ /* 0x000fe200078e0216 */
[----:B------:R-:W-:Y:S02]  /*1ec0*/  USHF.R.U32.HI UR4, URZ, 0x3, UR5 ;  /* 0x000000033f047899 */ /* 0x000fe40008011605 */
[----:B------:R-:W-:Y:S01]  /*1ed0*/  ULOP3.LUT UR40, UR40, UR6, URZ, 0x3c, !UPT ;  /* 0x0000000628287292 */ /* 0x000fe2000f8e3c3f */
[----:B------:R-:W-:Y:S01]  /*1ee0*/  IMAD R11, R107, UR8, RZ ;  /* 0x000000086b0b7c24 */ /* 0x000fe2000f8e02ff */
[----:B------:R-:W-:Y:S01]  /*1ef0*/  UIMAD UR41, UR4, -0xb, UR41 ;  /* 0xfffffff5042978a4 */ /* 0x000fe2000f8e0229 */
[----:B------:R-:W-:Y:S01]  /*1f00*/  IMAD.IADD R5, R5, 0x1, R7 ;  /* 0x0000000105057824 */ /* 0x000fe200078e0207 */
[----:B------:R-:W-:Y:S01]  /*1f10*/  @UP1 ULOP3.LUT UR40, UR40, 0x1, UR4, 0x78, !UPT ;  /* 0x0000000128281892 */ /* 0x000fe2000f8e7804 */
[C---:B------:R-:W-:Y:S02]  /*1f20*/  IMAD R11, R106.reuse, UR9, R11 ;  /* 0x000000096a0b7c24 */ /* 0x040fe4000f8e020b */
[----:B------:R-:W-:-:S04]  /*1f30*/  IMAD.WIDE.U32 R110, R106, UR8, R4 ;  /* 0x000000086a6e7c25 */ /* 0x000fc8000f8e0004 */
[----:B------:R-:W-:Y:S01]  /*1f40*/  IMAD.MOV.U32 R0, RZ, RZ, -0x1 ;  /* 0xffffffffff007424 */ /* 0x000fe200078e00ff */
[----:B------:R-:W-:Y:S06]  /*1f50*/  @P0 BRA `(.L_x_29) ;  /* 0x0000004c00000947 */ /* 0x000fec0003800000 */
[----:B-----5:R-:W-:Y:S01]  /*1f60*/  FSETP.NEU.AND P1, PT, R89, RZ, PT ;  /* 0x000000ff5900720b */ /* 0x020fe20003f2d000 */
[----:B------:R-:W-:Y:S01]  /*1f70*/  IMAD.IADD R4, R90, 0x1, -R3 ;  /* 0x000000015a047824 */ /* 0x000fe200078e0a03 */
[----:B------:R-:W-:Y:S01]  /*1f80*/  BSSY B0, `(.L_x_29) ;  /* 0x00004bd000007945 */ /* 0x000fe20003800000 */
[----:B------:R-:W-:Y:S02]  /*1f90*/  IMAD.IADD R3, R99, 0x1, -R6 ;  /* 0x0000000163037824 */ /* 0x000fe400078e0a06 */
[----:B------:R-:W-:Y:S01]  /*1fa0*/  IMAD.IADD R103, R111, 0x1, R11 ;  /* 0x000000016f677824 */ /* 0x000fe200078e020b */
[----:B------:R-:W-:-:S04]  /*1fb0*/  ISETP.GT.AND P6, PT, R4, RZ, PT ;  /* 0x000000ff0400720c */ /* 0x000fc80003fc4270 */
[----:B------:R-:W-:-:S03]  /*1fc0*/  ISETP.GT.AND P0, PT, R3, RZ, P6 ;  /* 0x000000ff0300720c */ /* 0x000fc60003704270 */
[----:B------:R-:W-:Y:S10]  /*1fd0*/  @!P1 BRA `(.L_x_30) ;  /* 0x0000003400709947 */ /* 0x000ff40003800000 */
[----:B------:R-:W0:Y:S01]  /*1fe0*/  LDC.64 R14, c[0x0][0x5b8] ;  /* 0x00016e00ff0e7b82 */ /* 0x000e220000000a00 */
[----:B------:R-:W-:-:S07]  /*1ff0*/  ULDC.64 UR4, c[0x0][0x5c0] ;  /* 0x0001700000047ab9 */ /* 0x000fce0000000a00 */
[----:B------:R-:W1:Y:S08]  /*2000*/  LDC.64 R104, c[0x0][0x5b0] ;  /* 0x00016c00ff687b82 */ /* 0x000e700000000a00 */
[----:B------:R-:W2:Y:S01]  /*2010*/  LDC.64 R12, c[0x0][0x5a8] ;  /* 0x00016a00ff0c7b82 */ /* 0x000ea20000000a00 */
[-C--:B0-----:R-:W-:Y:S02]  /*2020*/  IMAD R6, R21, R14.reuse, RZ ;  /* 0x0000000e15067224 */ /* 0x081fe400078e02ff */
[----:B------:R-:W-:-:S04]  /*2030*/  IMAD.WIDE.U32 R20, R19, R14, R8 ;  /* 0x0000000e13147225 */ /* 0x000fc800078e0008 */
[----:B------:R-:W-:Y:S02]  /*2040*/  IMAD R113, R19, R15, R6 ;  /* 0x0000000f13717224 */ /* 0x000fe400078e0206 */
[-C--:B-1----:R-:W-:Y:S02]  /*2050*/  IMAD R5, R107, R104.reuse, RZ ;  /* 0x000000686b057224 */ /* 0x082fe400078e02ff */
[----:B------:R-:W-:Y:S02]  /*2060*/  IMAD.IADD R101, R21, 0x1, R113 ;  /* 0x0000000115657824 */ /* 0x000fe400078e0271 */
[----:B------:R-:W-:Y:S02]  /*2070*/  IMAD.MOV.U32 R100, RZ, RZ, R20 ;  /* 0x000000ffff647224 */ /* 0x000fe400078e0014 */
[C---:B------:R-:W-:Y:S02]  /*2080*/  IMAD R117, R106.reuse, R105, R5 ;  /* 0x000000696a757224 */ /* 0x040fe400078e0205 */
[----:B------:R-:W-:-:S04]  /*2090*/  IMAD.WIDE.U32 R6, R106, R104, R100 ;  /* 0x000000686a067225 */ /* 0x000fc800078e0064 */
[----:B------:R-:W-:Y:S01]  /*20a0*/  IMAD.IADD R5, R7, 0x1, R117 ;  /* 0x0000000107057824 */ /* 0x000fe200078e0275 */
[----:B--2---:R-:W-:-:S04]  /*20b0*/  LEA R10, P1, R6, R12, 0x1 ;  /* 0x0000000c060a7211 */ /* 0x004fc800078208ff */
[----:B------:R-:W-:-:S05]  /*20c0*/  LEA.HI.X R11, R6, R13, R5, 0x1, P1 ;  /* 0x0000000d060b7211 */ /* 0x000fca00008f0c05 */
[----:B------:R-:W2:Y:S01]  /*20d0*/  @P0 LDG.E.LTC128B.U16 R5, desc[UR38][R10.64] ;  /* 0x000000260a050981 */ /* 0x000ea2000c1e1520 */
[----:B------:R-:W-:Y:S01]  /*20e0*/  ISETP.GT.AND P4, PT, R4, 0x1, PT ;  /* 0x000000010400780c */ /* 0x000fe20003f84270 */
[----:B------:R-:W-:Y:S01]  /*20f0*/  IMAD.WIDE.U32 R6, R106, R104, R8 ;  /* 0x000000686a067225 */ /* 0x000fe200078e0008 */
[----:B------:R-:W-:Y:S01]  /*2100*/  BSSY B1, `(.L_x_31) ;  /* 0x0000013000017945 */ /* 0x000fe20003800000 */
[----:B------:R-:W-:Y:S02]  /*2110*/  SHF.L.U64.HI R111, R104, 0x3, R105 ;  /* 0x00000003686f7819 */ /* 0x000fe40000010269 */
[----:B------:R-:W-:Y:S01]  /*2120*/  IMAD.IADD R7, R117, 0x1, R7 ;  /* 0x0000000175077824 */ /* 0x000fe200078e0207 */
[----:B------:R-:W-:Y:S01]  /*2130*/  P2R R116, PR, RZ, 0x10 ;  /* 0x00000010ff747803 */ /* 0x000fe20000000000 */
[----:B------:R-:W-:-:S04]  /*2140*/  IMAD.WIDE.U32 R108, R19, R14, R6 ;  /* 0x0000000e136c7225 */ /* 0x000fc800078e0006 */
[----:B------:R-:W-:Y:S01]  /*2150*/  IMAD.IADD R7, R113, 0x1, R109 ;  /* 0x0000000171077824 */ /* 0x000fe200078e026d */
[----:B------:R-:W-:-:S04]  /*2160*/  LEA R6, P2, R108, R12, 0x1 ;  /* 0x0000000c6c067211 */ /* 0x000fc800078408ff */
[----:B------:R-:W-:Y:S01]  /*2170*/  LEA.HI.X R7, R108, R13, R7, 0x1, P2 ;  /* 0x0000000d6c077211 */ /* 0x000fe200010f0c07 */
[----:B--2---:R-:W-:-:S04]  /*2180*/  IMAD.U32 R102, R5, 0x10000, RZ ;  /* 0x0001000005667824 */ /* 0x004fc800078e00ff */
[----:B------:R-:W-:Y:S01]  /*2190*/  FMUL R15, R102, R89 ;  /* 0x00000059660f7220 */ /* 0x000fe20000400000 */
[----:B------:R-:W-:-:S03]  /*21a0*/  LEA R102, P1, R110, UR4, 0x1 ;  /* 0x000000046e667c11 */ /* 0x000fc6000f8208ff */
[----:B------:R-:W-:Y:S01]  /*21b0*/  FFMA R15, R56, R88, R15 ;  /* 0x00000058380f7223 */ /* 0x000fe2000000000f */
[----:B------:R-:W-:Y:S01]  /*21c0*/  LEA.HI.X R103, R110, UR5, R103, 0x1, P1 ;  /* 0x000000056e677c11 */ /* 0x000fe200088f0c67 */
[----:B------:R-:W-:Y:S01]  /*21d0*/  IMAD.SHL.U32 R110, R104, 0x8, RZ ;  /* 0x00000008686e7824 */ /* 0x000fe200078e00ff */
[----:B------:R-:W-:Y:S02]  /*21e0*/  ISETP.GT.AND P1, PT, R3, RZ, P4 ;  /* 0x000000ff0300720c */ /* 0x000fe40002724270 */
[----:B------:R-:W-:-:S05]  /*21f0*/  F2FP.BF16.F32.PACK_AB R15, RZ, R15 ;  /* 0x0000000fff0f723e */ /* 0x000fca00000010ff */
[----:B------:R0:W-:Y:S06]  /*2200*/  @P0 STG.E.U16 desc[UR38][R102.64], R15 ;  /* 0x0000000f66000986 */ /* 0x0001ec000c101526 */
[----:B------:R-:W-:Y:S05]  /*2210*/  @!P1 BRA `(.L_x_32) ;  /* 0x0000000000049947 */ /* 0x000fea0003800000 */
[----:B------:R1:W5:Y:S02]  /*2220*/  LDG.E.LTC128B.U16 R5, desc[UR38][R6.64+0x2] ;  /* 0x0000022606057981 */ /* 0x000364000c1e1520 */
.L_x_32:
[----:B------:R-:W-:Y:S05]  /*2230*/  BSYNC B1 ;  /* 0x0000000000017941 */ /* 0x000fea0003800000 */
.L_x_31:
[----:B-----5:R-:W-:Y:S01]  /*2240*/  IMAD.U32 R10, R5, 0x10000, RZ ;  /* 0x00010000050a7824 */ /* 0x020fe200078e00ff */
[----:B------:R-:W-:Y:S01]  /*2250*/  ISETP.GT.AND P0, PT, R3, 0x8, P6 ;  /* 0x000000080300780c */ /* 0x000fe20003704270 */
[----:B------:R-:W-:Y:S01]  /*2260*/  IMAD.WIDE.U32 R114, R106, R104, R110 ;  /* 0x000000686a727225 */ /* 0x000fe200078e006e */
[----:B0-----:R-:W-:-:S03]  /*2270*/  PRMT R15, R5, 0x7610, R15 ;  /* 0x00007610050f7816 */ /* 0x001fc6000000000f */
[----:B------:R-:W-:Y:S01]  /*2280*/  FMUL R10, R10, R89 ;  /* 0x000000590a0a7220 */ /* 0x000fe20000400000 */
[----:B------:R-:W-:Y:S01]  /*2290*/  IMAD.IADD R117, R117, 0x1, R115 ;  /* 0x0000000175757824 */ /* 0x000fe200078e0273 */
[----:B------:R-:W-:Y:S02]  /*22a0*/  IADD3 R11, P2, R20, R114, RZ ;  /* 0x00000072140b7210 */ /* 0x000fe40007f5e0ff */
[----:B------:R-:W-:-:S03]  /*22b0*/  FFMA R57, R57, R88, R10 ;  /* 0x0000005839397223 */ /* 0x000fc6000000000a */
[----:B------:R-:W-:Y:S01]  /*22c0*/  IMAD.X R56, R117, 0x1, R101, P2 ;  /* 0x0000000175387824 */ /* 0x000fe200010e0665 */
[C---:B------:R-:W-:Y:S02]  /*22d0*/  LEA R10, P2, R11.reuse, R12, 0x1 ;  /* 0x0000000c0b0a7211 */ /* 0x040fe400078408ff */
[----:B------:R-:W-:Y:S02]  /*22e0*/  F2FP.BF16.F32.PACK_AB R57, RZ, R57 ;  /* 0x00000039ff39723e */ /* 0x000fe400000010ff */
[----:B------:R-:W-:Y:S01]  /*22f0*/  LEA.HI.X R11, R11, R13, R56, 0x1, P2 ;  /* 0x0000000d0b0b7211 */ /* 0x000fe200010f0c38 */
[----:B------:R-:W-:Y:S01]  /*2300*/  @P1 IMAD.MOV.U32 R56, RZ, RZ, R102 ;  /* 0x000000ffff381224 */ /* 0x000fe200078e0066 */
[----:B------:R-:W-:Y:S01]  /*2310*/  PRMT R109, R57, 0x7610, R109 ;  /* 0x00007610396d7816 */ /* 0x000fe2000000006d */
[----:B------:R-:W-:-:S05]  /*2320*/  @P1 IMAD.MOV.U32 R57, RZ, RZ, R103 ;  /* 0x000000ffff391224 */ /* 0x000fca00078e0067 */
[----:B------:R0:W-:Y:S04]  /*2330*/  @P1 STG.E.U16 desc[UR38][R56.64+0x2], R109 ;  /* 0x0000026d38001986 */ /* 0x0001e8000c101526 */
[----:B------:R-:W2:Y:S01]  /*2340*/  @P0 LDG.E.LTC128B.U16 R15, desc[UR38][R10.64] ;  /* 0x000000260a0f0981 */ /* 0x000ea2000c1e1520 */
[----:B------:R-:W-:Y:S01]  /*2350*/  IADD3 R114, P1, R8, R114, RZ ;  /* 0x0000007208727210 */ /* 0x000fe20007f3e0ff */
[----:B------:R-:W-:Y:S01]  /*2360*/  BSSY B1, `(.L_x_33) ;  /* 0x0000012000017945 */ /* 0x000fe20003800000 */
[----:B------:R-:W-:-:S03]  /*2370*/  SHF.L.U64.HI R119, R94, 0x1, R93 ;  /* 0x000000015e777819 */ /* 0x000fc6000001025d */
[----:B------:R-:W-:Y:S01]  /*2380*/  IMAD.X R115, R9, 0x1, R117, P1 ;  /* 0x0000000109737824 */ /* 0x000fe200008e0675 */
[----:B------:R-:W-:Y:S01]  /*2390*/  ISETP.GT.AND P1, PT, R3, 0x8, P4 ;  /* 0x000000080300780c */ /* 0x000fe20002724270 */
[----:B------:R-:W-:Y:S02]  /*23a0*/  IMAD.SHL.U32 R117, R94, 0x2, RZ ;  /* 0x000000025e757824 */ /* 0x000fe400078e00ff */
[----:B------:R-:W-:-:S04]  /*23b0*/  IMAD.WIDE.U32 R114, R19, R14, R114 ;  /* 0x0000000e13727225 */ /* 0x000fc800078e0072 */
[----:B0-----:R-:W-:Y:S01]  /*23c0*/  IMAD.IADD R57, R113, 0x1, R115 ;  /* 0x0000000171397824 */ /* 0x001fe200078e0273 */
[----:B------:R-:W-:-:S04]  /*23d0*/  LEA R56, P3, R114, R12, 0x1 ;  /* 0x0000000c72387211 */ /* 0x000fc800078608ff */
[----:B------:R-:W-:Y:S01]  /*23e0*/  LEA.HI.X R57, R114, R13, R57, 0x1, P3 ;  /* 0x0000000d72397211 */ /* 0x000fe200018f0c39 */
[----:B--2---:R-:W-:-:S04]  /*23f0*/  IMAD.U32 R108, R15, 0x10000, RZ ;  /* 0x000100000f6c7824 */ /* 0x004fc800078e00ff */
[----:B------:R-:W-:Y:S01]  /*2400*/  FMUL R5, R108, R89 ;  /* 0x000000596c057220 */ /* 0x000fe20000400000 */
[----:B------:R-:W-:-:S03]  /*2410*/  IADD3 R108, P2, R117, R102, RZ ;  /* 0x00000066756c7210 */ /* 0x000fc60007f5e0ff */
[----:B------:R-:W-:Y:S02]  /*2420*/  FFMA R5, R58, R88, R5 ;  /* 0x000000583a057223 */ /* 0x000fe40000000005 */
[----:B------:R-:W-:-:S03]  /*2430*/  IMAD.X R109, R119, 0x1, R103, P2 ;  /* 0x00000001776d7824 */ /* 0x000fc600010e0667 */
[----:B------:R-:W-:-:S05]  /*2440*/  F2FP.BF16.F32.PACK_AB R5, RZ, R5 ;  /* 0x00000005ff05723e */ /* 0x000fca00000010ff */
[----:B------:R0:W-:Y:S01]  /*2450*/  @P0 STG.E.U16 desc[UR38][R108.64], R5 ;  /* 0x000000056c000986 */ /* 0x0001e2000c101526 */
[----:B------:R-:W-:Y:S05]  /*2460*/  @!P1 BRA `(.L_x_34) ;  /* 0x0000000000049947 */ /* 0x000fea0003800000 */
[----:B------:R2:W5:Y:S02]  /*2470*/  LDG.E.LTC128B.U16 R15, desc[UR38][R56.64+0x2] ;  /* 0x00000226380f7981 */ /* 0x000564000c1e1520 */
.L_x_34:
[----:B------:R-:W-:Y:S05]  /*2480*/  BSYNC B1 ;  /* 0x0000000000017941 */ /* 0x000fea0003800000 */
.L_x_33:
[----:B-----5:R-:W-:Y:S01]  /*2490*/  IMAD.U32 R10, R15, 0x10000, RZ ;  /* 0x000100000f0a7824 */ /* 0x020fe200078e00ff */
[----:B------:R-:W-:Y:S01]  /*24a0*/  ISETP.GT.AND P4, PT, R4, 0x8, PT ;  /* 0x000000080400780c */ /* 0x000fe20003f84270 */
[----:B------:R-:W-:Y:S01]  /*24b0*/  IMAD.MOV.U32 R58, RZ, RZ, R108 ;  /* 0x000000ffff3a7224 */ /* 0x000fe200078e006c */
[----:B------:R-:W-:Y:S01]  /*24c0*/  BSSY B1, `(.L_x_35) ;  /* 0x000000b000017945 */ /* 0x000fe20003800000 */
[----:B------:R-:W-:Y:S01]  /*24d0*/  FMUL R10, R10, R89 ;  /* 0x000000590a0a7220 */ /* 0x000fe20000400000 */
[----:B------:R-:W-:Y:S02]  /*24e0*/  ISETP.GT.AND P0, PT, R3, RZ, P4 ;  /* 0x000000ff0300720c */ /* 0x000fe40002704270 */
[----:B------:R-:W-:Y:S01]  /*24f0*/  P2R R115, PR, RZ, 0x10 ;  /* 0x00000010ff737803 */ /* 0x000fe20000000000 */
[----:B------:R-:W-:Y:S01]  /*2500*/  FFMA R10, R59, R88, R10 ;  /* 0x000000583b0a7223 */ /* 0x000fe2000000000a */
[----:B------:R-:W-:Y:S01]  /*2510*/  IMAD.MOV.U32 R59, RZ, RZ, R109 ;  /* 0x000000ffff3b7224 */ /* 0x000fe200078e006d */
[----:B------:R-:W-:-:S03]  /*2520*/  PRMT R114, R15, 0x7610, R114 ;  /* 0x000076100f727816 */ /* 0x000fc60000000072 */
[----:B------:R-:W-:-:S05]  /*2530*/  F2FP.BF16.F32.PACK_AB R10, RZ, R10 ;  /* 0x0000000aff0a723e */ /* 0x000fca00000010ff */
[----:B------:R3:W-:Y:S01]  /*2540*/  @P1 STG.E.U16 desc[UR38][R58.64+0x2], R10 ;  /* 0x0000020a3a001986 */ /* 0x0007e2000c101526 */
[----:B------:R-:W-:Y:S05]  /*2550*/  @!P0 BRA `(.L_x_36) ;  /* 0x0000000000048947 */ /* 0x000fea0003800000 */
[----:B------:R4:W5:Y:S02]  /*2560*/  LDG.E.LTC128B.U16 R114, desc[UR38][R6.64+0x10] ;  /* 0x0000102606727981 */ /* 0x000964000c1e1520 */
.L_x_36:
[----:B------:R-:W-:Y:S05]  /*2570*/  BSYNC B1 ;  /* 0x0000000000017941 */ /* 0x000fea0003800000 */
.L_x_35:
[----:B---3-5:R-:W-:Y:S01]  /*2580*/  IMAD.U32 R10, R114, 0x10000, RZ ;  /* 0x00010000720a7824 */ /* 0x028fe200078e00ff */
[C---:B0-----:R-:W-:Y:S01]  /*2590*/  SHF.L.U64.HI R5, R95.reuse, 0x1, R92 ;  /* 0x000000015f057819 */ /* 0x041fe2000001025c */
[----:B------:R-:W-:Y:S01]  /*25a0*/  IMAD.SHL.U32 R15, R95, 0x2, RZ ;  /* 0x000000025f0f7824 */ /* 0x000fe200078e00ff */
[----:B------:R-:W-:Y:S01]  /*25b0*/  ISETP.GT.AND P3, PT, R4, 0x9, PT ;  /* 0x000000090400780c */ /* 0x000fe20003f64270 */
[----:B------:R-:W-:Y:S01]  /*25c0*/  FMUL R11, R10, R89 ;  /* 0x000000590a0b7220 */ /* 0x000fe20000400000 */
[----:B------:R-:W-:Y:S02]  /*25d0*/  BSSY B1, `(.L_x_37) ;  /* 0x000000a000017945 */ /* 0x000fe40003800000 */
[----:B------:R-:W-:Y:S01]  /*25e0*/  IADD3 R10, P1, P2, R15, R102, R117 ;  /* 0x000000660f0a7210 */ /* 0x000fe20007a3e075 */
[----:B------:R-:W-:Y:S01]  /*25f0*/  FFMA R60, R60, R88, R11 ;  /* 0x000000583c3c7223 */ /* 0x000fe2000000000b */
[----:B------:R-:W-:Y:S02]  /*2600*/  P2R R117, PR, RZ, 0x8 ;  /* 0x00000008ff757803 */ /* 0x000fe40000000000 */
[----:B------:R-:W-:-:S02]  /*2610*/  IADD3.X R11, R5, R103, R119, P1, P2 ;  /* 0x00000067050b7210 */ /* 0x000fc40000fe4477 */
[----:B------:R-:W-:Y:S02]  /*2620*/  F2FP.BF16.F32.PACK_AB R60, RZ, R60 ;  /* 0x0000003cff3c723e */ /* 0x000fe400000010ff */
[----:B------:R-:W-:-:S03]  /*2630*/  ISETP.GT.AND P1, PT, R3, RZ, P3 ;  /* 0x000000ff0300720c */ /* 0x000fc60001f24270 */
[----:B------:R0:W-:Y:S10]  /*2640*/  @P0 STG.E.U16 desc[UR38][R102.64+0x10], R60 ;  /* 0x0000103c66000986 */ /* 0x0001f4000c101526 */
[----:B------:R-:W-:Y:S05]  /*2650*/  @!P1 BRA `(.L_x_38) ;  /* 0x0000000000049947 */ /* 0x000fea0003800000 */
[----:B------:R3:W5:Y:S02]  /*2660*/  LDG.E.LTC128B.U16 R114, desc[UR38][R6.64+0x12] ;  /* 0x0000122606727981 */ /* 0x000764000c1e1520 */
.L_x_38:
[----:B------:R-:W-:Y:S05]  /*2670*/  BSYNC B1 ;  /* 0x0000000000017941 */ /* 0x000fea0003800000 */
.L_x_37:
[----:B0----5:R-:W-:Y:S01]  /*2680*/  IMAD.U32 R60, R114, 0x10000, RZ ;  /* 0x00010000723c7824 */ /* 0x021fe200078e00ff */
[----:B------:R-:W-:Y:S01]  /*2690*/  ISETP.GT.AND P0, PT, R3, 0x8, P4 ;  /* 0x000000080300780c */ /* 0x000fe20002704270 */
[----:B------:R-:W-:Y:S02]  /*26a0*/  BSSY B1, `(.L_x_39) ;  /* 0x000000a000017945 */ /* 0x000fe40003800000 */
[----:B------:R-:W-:-:S04]  /*26b0*/  FMUL R60, R60, R89 ;  /* 0x000000593c3c7220 */ /* 0x000fc80000400000 */
[----:B------:R-:W-:Y:S01]  /*26c0*/  FFMA R60, R61, R88, R60 ;  /* 0x000000583d3c7223 */ /* 0x000fe2000000003c */
[----:B------:R-:W-:-:S04]  /*26d0*/  @P1 IMAD.MOV.U32 R61, RZ, RZ, R103 ;  /* 0x000000ffff3d1224 */ /* 0x000fc800078e0067 */
[----:B------:R-:W-:-:S04]  /*26e0*/  F2FP.BF16.F32.PACK_AB R60, RZ, R60 ;  /* 0x0000003cff3c723e */ /* 0x000fc800000010ff */
[----:B------:R-:W-:Y:S01]  /*26f0*/  PRMT R118, R60, 0x7610, R118 ;  /* 0x000076103c767816 */ /* 0x000fe20000000076 */
[----:B------:R-:W-:-:S05]  /*2700*/  @P1 IMAD.MOV.U32 R60, RZ, RZ, R102 ;  /* 0x000000ffff3c1224 */ /* 0x000fca00078e0066 */
[----:B------:R0:W-:Y:S01]  /*2710*/  @P1 STG.E.U16 desc[UR38][R60.64+0x12], R118 ;  /* 0x000012763c001986 */ /* 0x0001e2000c101526 */
[----:B------:R-:W-:Y:S05]  /*2720*/  @!P0 BRA `(.L_x_40) ;  /* 0x0000000000048947 */ /* 0x000fea0003800000 */
[----:B------:R0:W5:Y:S02]  /*2730*/  LDG.E.LTC128B.U16 R114, desc[UR38][R56.64+0x10] ;  /* 0x0000102638727981 */ /* 0x000164000c1e1520 */
.L_x_40:
[----:B------:R-:W-:Y:S05]  /*2740*/  BSYNC B1 ;  /* 0x0000000000017941 */ /* 0x000fea0003800000 */
.L_x_39:
[----:B0----5:R-:W-:Y:S01]  /*2750*/  IMAD.U32 R60, R114, 0x10000, RZ ;  /* 0x00010000723c7824 */ /* 0x021fe200078e00ff */
[----:B------:R-:W-:Y:S01]  /*2760*/  ISETP.GT.AND P1, PT, R3, 0x8, P3 ;  /* 0x000000080300780c */ /* 0x000fe20001f24270 */
[----:B------:R-:W-:Y:S02]  /*2770*/  BSSY B1, `(.L_x_41) ;  /* 0x0000007000017945 */ /* 0x000fe40003800000 */
[----:B------:R-:W-:-:S04]  /*2780*/  FMUL R61, R60, R89 ;  /* 0x000000593c3d7220 */ /* 0x000fc80000400000 */
[----:B------:R-:W-:-:S05]  /*2790*/  FFMA R61, R62, R88, R61 ;  /* 0x000000583e3d7223 */ /* 0x000fca000000003d */
[----:B------:R-:W-:-:S05]  /*27a0*/  F2FP.BF16.F32.PACK_AB R61, RZ, R61 ;  /* 0x0000003dff3d723e */ /* 0x000fca00000010ff */
[----:B------:R0:W-:Y:S01]  /*27b0*/  @P0 STG.E.U16 desc[UR38][R58.64+0x10], R61 ;  /* 0x0000103d3a000986 */ /* 0x0001e2000c101526 */
[----:B------:R-:W-:Y:S05]  /*27c0*/  @!P1 BRA `(.L_x_42) ;  /* 0x0000000000049947 */ /* 0x000fea0003800000 */
[----:B------:R0:W5:Y:S02]  /*27d0*/  LDG.E.LTC128B.U16 R114, desc[UR38][R56.64+0x12] ;  /* 0x0000122638727981 */ /* 0x000164000c1e1520 */
.L_x_42:
[----:B------:R-:W-:Y:S05]  /*27e0*/  BSYNC B1 ;  /* 0x0000000000017941 */ /* 0x000fea0003800000 */
.L_x_41:
[----:B-----5:R-:W-:Y:S01]  /*27f0*/  IMAD.U32 R60, R114, 0x10000, RZ ;  /* 0x00010000723c7824 */ /* 0x020fe200078e00ff */
[----:B------:R-:W-:Y:S01]  /*2800*/  IADD3 R121, P0, R106, 0x80, RZ ;  /* 0x000000806a797810 */ /* 0x000fe20007f1e0ff */
[----:B------:R-:W-:Y:S01]  /*2810*/  BSSY B1, `(.L_x_43) ;  /* 0x000000b000017945 */ /* 0x000fe20003800000 */
[----:B------:R-:W-:Y:S01]  /*2820*/  ISETP.GT.AND P2, PT, R4, 0x10, PT ;  /* 0x000000100400780c */ /* 0x000fe20003f44270 */
[----:B------:R-:W-:Y:S02]  /*2830*/  FMUL R60, R60, R89 ;  /* 0x000000593c3c7220 */ /* 0x000fe40000400000 */
[----:B------:R-:W-:Y:S01]  /*2840*/  IMAD.X R107, RZ, RZ, R107, P0 ;  /* 0x000000ffff6b7224 */ /* 0x000fe200000e066b */
[----:B------:R-:W-:Y:S01]  /*2850*/  ISETP.GT.AND P0, PT, R3, RZ, P2 ;  /* 0x000000ff0300720c */ /* 0x000fe20001704270 */
[----:B------:R-:W-:Y:S01]  /*2860*/  FFMA R60, R63, R88, R60 ;  /* 0x000000583f3c7223 */ /* 0x000fe2000000003c */
[----:B------:R-:W-:-:S04]  /*2870*/  P2R R118, PR, RZ, 0x4 ;  /* 0x00000004ff767803 */ /* 0x000fc80000000000 */
[----:B------:R-:W-:-:S05]  /*2880*/  F2FP.BF16.F32.PACK_AB R60, RZ, R60 ;  /* 0x0000003cff3c723e */ /* 0x000fca00000010ff */
[----:B------:R0:W-:Y:S02]  /*2890*/  @P1 STG.E.U16 desc[UR38][R58.64+0x12], R60 ;  /* 0x0000123c3a001986 */ /* 0x0001e4000c101526 */
[----:B------:R-:W-:Y:S05]  /*28a0*/  @!P0 BRA `(.L_x_44) ;  /* 0x0000000000048947 */ /* 0x000fea0003800000 */
[----:B------:R0:W5:Y:S02]  /*28b0*/  LDG.E.LTC128B.U16 R114, desc[UR38][R6.64+0x20] ;  /* 0x0000202606727981 */ /* 0x000164000c1e1520 */
.L_x_44:
[----:B------:R-:W-:Y:S05]  /*28c0*/  BSYNC B1 ;  /* 0x0000000000017941 */ /* 0x000fea0003800000 */
.L_x_43:
[----:B0----5:R-:W-:Y:S01]  /*28d0*/  IMAD.U32 R60, R114, 0x10000, RZ ;  /* 0x00010000723c7824 */ /* 0x021fe200078e00ff */
[----:B------:R-:W-:Y:S01]  /*28e0*/  ISETP.GT.AND P1, PT, R4, 0x11, PT ;  /* 0x000000110400780c */ /* 0x000fe20003f24270 */
[-C--:B------:R-:W-:Y:S01]  /*28f0*/  IMAD.WIDE.U32 R62, R121, R104.reuse, R8 ;  /* 0x00000068793e7225 */ /* 0x080fe200078e0008 */
[----:B------:R-:W-:Y:S03]  /*2900*/  BSSY B1, `(.L_x_45) ;  /* 0x0000021000017945 */ /* 0x000fe60003800000 */
[----:B------:R-:W-:Y:S01]  /*2910*/  FMUL R21, R60, R89 ;  /* 0x000000593c157220 */ /* 0x000fe20000400000 */
[----:B------:R-:W-:-:S03]  /*2920*/  IMAD R60, R107, R104, RZ ;  /* 0x000000686b3c7224 */ /* 0x000fc600078e02ff */
[----:B------:R-:W-:Y:S01]  /*2930*/  FFMA R21, R64, R88, R21 ;  /* 0x0000005840157223 */ /* 0x000fe20000000015 */
[C---:B------:R-:W-:Y:S02]  /*2940*/  IMAD R119, R121.reuse, R105, R60 ;  /* 0x0000006979777224 */ /* 0x040fe400078e023c */
[----:B------:R-:W-:Y:S02]  /*2950*/  IMAD.WIDE.U32 R60, R121, R104, R100 ;  /* 0x00000068793c7225 */ /* 0x000fe400078e0064 */
[----:B------:R-:W-:Y:S02]  /*2960*/  F2FP.BF16.F32.PACK_AB R21, RZ, R21 ;  /* 0x00000015ff15723e */ /* 0x000fe400000010ff */
[----:B------:R-:W-:Y:S02]  /*2970*/  IMAD.IADD R63, R119, 0x1, R63 ;  /* 0x00000001773f7824 */ /* 0x000fe400078e023f */
[----:B------:R-:W-:Y:S01]  /*2980*/  PRMT R105, R21, 0x7610, R105 ;  /* 0x0000761015697816 */ /* 0x000fe20000000069 */
[----:B------:R-:W-:-:S02]  /*2990*/  IMAD.IADD R21, R61, 0x1, R119 ;  /* 0x000000013d157824 */ /* 0x000fc400078e0277 */
[----:B------:R-:W-:Y:S02]  /*29a0*/  IMAD.WIDE.U32 R106, R19, R14, R62 ;  /* 0x0000000e136a7225 */ /* 0x000fe400078e003e */
[----:B------:R0:W-:Y:S01]  /*29b0*/  @P0 STG.E.U16 desc[UR38][R102.64+0x20], R105 ;  /* 0x0000206966000986 */ /* 0x0001e2000c101526 */
[----:B------:R-:W-:-:S04]  /*29c0*/  LEA R62, P0, R60, R12, 0x1 ;  /* 0x0000000c3c3e7211 */ /* 0x000fc800078008ff */
[----:B------:R-:W-:Y:S01]  /*29d0*/  LEA.HI.X R63, R60, R13, R21, 0x1, P0 ;  /* 0x0000000d3c3f7211 */ /* 0x000fe200000f0c15 */
[----:B------:R-:W-:Y:S01]  /*29e0*/  IMAD.IADD R21, R113, 0x1, R107 ;  /* 0x0000000171157824 */ /* 0x000fe200078e026b */
[----:B------:R-:W-:-:S04]  /*29f0*/  LEA R60, P0, R106, R12, 0x1 ;  /* 0x0000000c6a3c7211 */ /* 0x000fc800078008ff */
[----:B------:R-:W-:Y:S01]  /*2a00*/  LEA.HI.X R61, R106, R13, R21, 0x1, P0 ;  /* 0x0000000d6a3d7211 */ /* 0x000fe200000f0c15 */
[----:B0-----:R-:W-:-:S04]  /*2a10*/  IMAD.WIDE.U32 R104, R121, R104, R110 ;  /* 0x0000006879687225 */ /* 0x001fc800078e006e */
[----:B------:R-:W-:Y:S01]  /*2a20*/  IMAD.IADD R119, R119, 0x1, R105 ;  /* 0x0000000177777824 */ /* 0x000fe200078e0269 */
[----:B------:R-:W-:-:S05]  /*2a30*/  IADD3 R64, P0, R20, R104, RZ ;  /* 0x0000006814407210 */ /* 0x000fca0007f1e0ff */
[----:B------:R-:W-:Y:S01]  /*2a40*/  IMAD.X R100, R119, 0x1, R101, P0 ;  /* 0x0000000177647824 */ /* 0x000fe200000e0665 */
[----:B------:R-:W-:-:S05]  /*2a50*/  IADD3 R20, P0, R8, R104, RZ ;  /* 0x0000006808147210 */ /* 0x000fca0007f1e0ff */
[----:B------:R-:W-:Y:S01]  /*2a60*/  IMAD.X R21, R9, 0x1, R119, P0 ;  /* 0x0000000109157824 */ /* 0x000fe200000e0677 */
[----:B------:R-:W-:Y:S01]  /*2a70*/  LEA R8, P0, R64, R12, 0x1 ;  /* 0x0000000c40087211 */ /* 0x000fe200078008ff */
[----:B------:R-:W-:-:S03]  /*2a80*/  IMAD.WIDE.U32 R20, R19, R14, R20 ;  /* 0x0000000e13147225 */ /* 0x000fc600078e0014 */
[----:B------:R-:W-:Y:S02]  /*2a90*/  LEA.HI.X R9, R64, R13, R100, 0x1, P0 ;  /* 0x0000000d40097211 */ /* 0x000fe400000f0c64 */
[----:B------:R-:W-:Y:S01]  /*2aa0*/  P2R R100, PR, RZ, 0x2 ;  /* 0x00000002ff647803 */ /* 0x000fe20000000000 */
[----:B------:R-:W-:Y:S01]  /*2ab0*/  IMAD.IADD R113, R113, 0x1, R21 ;  /* 0x0000000171717824 */ /* 0x000fe200078e0215 */
[----:B------:R-:W-:-:S04]  /*2ac0*/  LEA R12, P0, R20, R12, 0x1 ;  /* 0x0000000c140c7211 */ /* 0x000fc800078008ff */
[----:B------:R-:W-:Y:S02]  /*2ad0*/  LEA.HI.X R13, R20, R13, R113, 0x1, P0 ;  /* 0x0000000d140d7211 */ /* 0x000fe400000f0c71 */
[----:B------:R-:W-:-:S13]  /*2ae0*/  ISETP.GT.AND P0, PT, R3, RZ, P1 ;  /* 0x000000ff0300720c */ /* 0x000fda0000f04270 */
[----:B------:R-:W-:Y:S05]  /*2af0*/  @!P0 BRA `(.L_x_46) ;  /* 0x0000000000048947 */ /* 0x000fea0003800000 */
[----:B------:R0:W5:Y:S02]  /*2b00*/  LDG.E.LTC128B.U16 R114, desc[UR38][R6.64+0x22] ;  /* 0x0000222606727981 */ /* 0x000164000c1e1520 */
.L_x_46:
[----:B------:R-:W-:Y:S05]  /*2b10*/  BSYNC B1 ;  /* 0x0000000000017941 */ /* 0x000fea0003800000 */
.L_x_45:
[----:B-----5:R-:W-:Y:S01]  /*2b20*/  IMAD.U32 R14, R114, 0x10000, RZ ;  /* 0x00010000720e7824 */ /* 0x020fe200078e00ff */
[----:B------:R-:W-:Y:S01]  /*2b30*/  BSSY B1, `(.L_x_47) ;  /* 0x000000a000017945 */ /* 0x000fe20003800000 */
[----:B------:R-:W-:Y:S02]  /*2b40*/  @P0 IMAD.MOV.U32 R20, RZ, RZ, R102 ;  /* 0x000000ffff140224 */ /* 0x000fe400078e0066 */
[----:B------:R-:W-:Y:S01]  /*2b50*/  FMUL R14, R14, R89 ;  /* 0x000000590e0e7220 */ /* 0x000fe20000400000 */
[----:B------:R-:W-:-:S03]  /*2b60*/  @P0 IMAD.MOV.U32 R21, RZ, RZ, R103 ;  /* 0x000000ffff150224 */ /* 0x000fc600078e0067 */
[----:B------:R-:W-:-:S05]  /*2b70*/  FFMA R14, R65, R88, R14 ;  /* 0x00000058410e7223 */ /* 0x000fca000000000e */
[----:B------:R-:W-:-:S05]  /*2b80*/  F2FP.BF16.F32.PACK_AB R14, RZ, R14 ;  /* 0x0000000eff0e723e */ /* 0x000fca00000010ff */
[----:B------:R0:W-:Y:S01]  /*2b90*/  @P0 STG.E.U16 desc[UR38][R20.64+0x22], R14 ;  /* 0x0000220e14000986 */ /* 0x0001e2000c101526 */
[----:B------:R-:W-:-:S13]  /*2ba0*/  ISETP.GT.AND P0, PT, R3, 0x8, P2 ;  /* 0x000000080300780c */ /* 0x000fda0001704270 */
[----:B0-----:R-:W-:Y:S05]  /*2bb0*/  @!P0 BRA `(.L_x_48) ;  /* 0x0000000000048947 */ /* 0x001fea0003800000 */
[----:B------:R0:W5:Y:S02]  /*2bc0*/  LDG.E.LTC128B.U16 R114, desc[UR38][R56.64+0x20] ;  /* 0x0000202638727981 */ /* 0x000164000c1e1520 */
.L_x_48:
[----:B------:R-:W-:Y:S05]  /*2bd0*/  BSYNC B1 ;  /* 0x0000000000017941 */ /* 0x000fea0003800000 */
.L_x_47:
[----:B-----5:R-:W-:Y:S01]  /*2be0*/  IMAD.U32 R14, R114, 0x10000, RZ ;  /* 0x00010000720e7824 */ /* 0x020fe200078e00ff */
[----:B------:R-:W-:Y:S03]  /*2bf0*/  BSSY B1, `(.L_x_49) ;  /* 0x0000008000017945 */ /* 0x000fe60003800000 */
[----:B------:R-:W-:-:S04]  /*2c00*/  FMUL R19, R14, R89 ;  /* 0x000000590e137220 */ /* 0x000fc80000400000 */
[----:B------:R-:W-:-:S05]  /*2c10*/  FFMA R19, R66, R88, R19 ;  /* 0x0000005842137223 */ /* 0x000fca0000000013 */
[----:B------:R-:W-:-:S05]  /*2c20*/  F2FP.BF16.F32.PACK_AB R19, RZ, R19 ;  /* 0x00000013ff13723e */ /* 0x000fca00000010ff */
[----:B------:R0:W-:Y:S01]  /*2c30*/  @P0 STG.E.U16 desc[UR38][R58.64+0x20], R19 ;  /* 0x000020133a000986 */ /* 0x0001e2000c101526 */
[----:B------:R-:W-:-:S13]  /*2c40*/  ISETP.GT.AND P0, PT, R3, 0x8, P1 ;  /* 0x000000080300780c */ /* 0x000fda0000f04270 */
[----:B0-----:R-:W-:Y:S05]  /*2c50*/  @!P0 BRA `(.L_x_50) ;  /* 0x0000000000048947 */ /* 0x001fea0003800000 */
[----:B------:R0:W5:Y:S02]  /*2c60*/  LDG.E.LTC128B.U16 R114, desc[UR38][R56.64+0x22] ;  /* 0x0000222638727981 */ /* 0x000164000c1e1520 */
.L_x_50:
[----:B------:R-:W-:Y:S05]  /*2c70*/  BSYNC B1 ;  /* 0x0000000000017941 */ /* 0x000fea0003800000 */
.L_x_49:
[----:B-----5:R-:W-:Y:S01]  /*2c80*/  IMAD.U32 R14, R114, 0x10000, RZ ;  /* 0x00010000720e7824 */ /* 0x020fe200078e00ff */
[----:B------:R-:W-:Y:S01]  /*2c90*/  ISETP.GT.AND P2, PT, R4, 0x18, PT ;  /* 0x000000180400780c */ /* 0x000fe20003f44270 */
[----:B------:R-:W-:Y:S02]  /*2ca0*/  BSSY B1, `(.L_x_51) ;  /* 0x0000009000017945 */ /* 0x000fe40003800000 */
[----:B------:R-:W-:Y:S01]  /*2cb0*/  FMUL R14, R14, R89 ;  /* 0x000000590e0e7220 */ /* 0x000fe20000400000 */
[----:B------:R-:W-:-:S03]  /*2cc0*/  P2R R101, PR, RZ, 0x4 ;  /* 0x00000004ff657803 */ /* 0x000fc60000000000 */
[----:B------:R-:W-:-:S05]  /*2cd0*/  FFMA R14, R67, R88, R14 ;  /* 0x00000058430e7223 */ /* 0x000fca000000000e */
[----:B------:R-:W-:-:S05]  /*2ce0*/  F2FP.BF16.F32.PACK_AB R14, RZ, R14 ;  /* 0x0000000eff0e723e */ /* 0x000fca00000010ff */
[----:B------:R0:W-:Y:S01]  /*2cf0*/  @P0 STG.E.U16 desc[UR38][R58.64+0x22], R14 ;  /* 0x0000220e3a000986 */ /* 0x0001e2000c101526 */
[----:B------:R-:W-:-:S13]  /*2d00*/  ISETP.GT.AND P0, PT, R3, RZ, P2 ;  /* 0x000000ff0300720c */ /* 0x000fda0001704270 */
[----:B0-----:R-:W-:Y:S05]  /*2d10*/  @!P0 BRA `(.L_x_52) ;  /* 0x0000000000048947 */ /* 0x001fea0003800000 */
[----:B------:R0:W5:Y:S02]  /*2d20*/  LDG.E.LTC128B.U16 R114, desc[UR38][R6.64+0x30] ;  /* 0x0000302606727981 */ /* 0x000164000c1e1520 */
.L_x_52:
[----:B------:R-:W-:Y:S05]  /*2d30*/  BSYNC B1 ;  /* 0x0000000000017941 */ /* 0x000fea0003800000 */
.L_x_51:
[----:B-----5:R-:W-:Y:S01]  /*2d40*/  IMAD.U32 R14, R114, 0x10000, RZ ;  /* 0x00010000720e7824 */ /* 0x020fe200078e00ff */
[----:B------:R-:W-:Y:S01]  /*2d50*/  ISETP.GT.AND P1, PT, R4, 0x19, PT ;  /* 0x000000190400780c */ /* 0x000fe20003f24270 */
[----:B------:R-:W-:Y:S01]  /*2d60*/  @P0 IMAD.MOV.U32 R20, RZ, RZ, R102 ;  /* 0x000000ffff140224 */ /* 0x000fe200078e0066 */
[----:B------:R-:W-:Y:S01]  /*2d70*/  BSSY B1, `(.L_x_53) ;  /* 0x000000a000017945 */ /* 0x000fe20003800000 */
[----:B------:R-:W-:Y:S01]  /*2d80*/  FMUL R19, R14, R89 ;  /* 0x000000590e137220 */ /* 0x000fe20000400000 */
[----:B------:R-:W-:-:S03]  /*2d90*/  @P0 IMAD.MOV.U32 R21, RZ, RZ, R103 ;  /* 0x000000ffff150224 */ /* 0x000fc600078e0067 */
[----:B------:R-:W-:Y:S01]  /*2da0*/  FFMA R19, R68, R88, R19 ;  /* 0x0000005844137223 */ /* 0x000fe20000000013 */
[----:B------:R-:W-:-:S04]  /*2db0*/  P2R R68, PR, RZ, 0x2 ;  /* 0x00000002ff447803 */ /* 0x000fc80000000000 */
[----:B------:R-:W-:-:S05]  /*2dc0*/  F2FP.BF16.F32.PACK_AB R19, RZ, R19 ;  /* 0x00000013ff13723e */ /* 0x000fca00000010ff */
[----:B------:R0:W-:Y:S01]  /*2dd0*/  @P0 STG.E.U16 desc[UR38][R20.64+0x30], R19 ;  /* 0x0000301314000986 */ /* 0x0001e2000c101526 */
[----:B------:R-:W-:-:S13]  /*2de0*/  ISETP.GT.AND P0, PT, R3, RZ, P1 ;  /* 0x000000ff0300720c */ /* 0x000fda0000f04270 */
[----:B0-----:R-:W-:Y:S05]  /*2df0*/  @!P0 BRA `(.L_x_54) ;  /* 0x0000000000048947 */ /* 0x001fea0003800000 */
[----:B------:R0:W5:Y:S02]  /*2e00*/  LDG.E.LTC128B.U16 R114, desc[UR38][R6.64+0x32] ;  /* 0x0000322606727981 */ /* 0x000164000c1e1520 */
.L_x_54:
[----:B------:R-:W-:Y:S05]  /*2e10*/  BSYNC B1 ;  /* 0x0000000000017941 */ /* 0x000fea0003800000 */
.L_x_53:
        /* <DEDUP_REMOVED lines=11> */
.L_x_56:
[----:B------:R-:W-:Y:S05]  /*2ed0*/  BSYNC B1 ;  /* 0x0000000000017941 */ /* 0x000fea0003800000 */
.L_x_55:
        /* <DEDUP_REMOVED lines=9> */
.L_x_58:
[----:B------:R-:W-:Y:S05]  /*2f70*/  BSYNC B1 ;  /* 0x0000000000017941 */ /* 0x000fea0003800000 */
.L_x_57:
        /* <DEDUP_REMOVED lines=11> */
.L_x_60:
[----:B------:R-:W-:Y:S05]  /*3030*/  BSYNC B1 ;  /* 0x0000000000017941 */ /* 0x000fea0003800000 */
.L_x_59:
[----:B-----5:R-:W-:Y:S01]  /*3040*/  IMAD.U32 R14, R114, 0x10000, RZ ;  /* 0x00010000720e7824 */ /* 0x020fe200078e00ff */
[----:B------:R-:W-:Y:S01]  /*3050*/  ISETP.GT.AND P1, PT, R4, 0x21, PT ;  /* 0x000000210400780c */ /* 0x000fe20003f24270 */
[----:B------:R-:W-:Y:S01]  /*3060*/  @P0 IMAD.MOV.U32 R20, RZ, RZ, R102 ;  /* 0x000000ffff140224 */ /* 0x000fe200078e0066 */
[----:B------:R-:W-:Y:S01]  /*3070*/  BSSY B1, `(.L_x_61) ;  /* 0x000000a000017945 */ /* 0x000fe20003800000 */
[----:B------:R-:W-:Y:S01]  /*3080*/  FMUL R19, R14, R89 ;  /* 0x000000590e137220 */ /* 0x000fe20000400000 */
[----:B------:R-:W-:Y:S01]  /*3090*/  @P0 IMAD.MOV.U32 R21, RZ, RZ, R103 ;  /* 0x000000ffff150224 */ /* 0x000fe200078e0067 */
[----:B------:R-:W-:Y:S02]  /*30a0*/  P2R R70, PR, RZ, 0x2 ;  /* 0x00000002ff467803 */ /* 0x000fe40000000000 */
[----:B------:R-:W-:-:S05]  /*30b0*/  FFMA R19, R72, R88, R19 ;  /* 0x0000005848137223 */ /* 0x000fca0000000013 */
[----:B------:R-:W-:-:S05]  /*30c0*/  F2FP.BF16.F32.PACK_AB R19, RZ, R19 ;  /* 0x00000013ff13723e */ /* 0x000fca00000010ff */
[----:B------:R0:W-:Y:S01]  /*30d0*/  @P0 STG.E.U16 desc[UR38][R20.64+0x40], R19 ;  /* 0x0000401314000986 */ /* 0x0001e2000c101526 */
[----:B------:R-:W-:-:S13]  /*30e0*/  ISETP.GT.AND P0, PT, R3, RZ, P1 ;  /* 0x000000ff0300720c */ /* 0x000fda0000f04270 */
[----:B0-----:R-:W-:Y:S05]  /*30f0*/  @!P0 BRA `(.L_x_62) ;  /* 0x0000000000048947 */ /* 0x001fea0003800000 */
[----:B------:R0:W5:Y:S02]  /*3100*/  LDG.E.LTC128B.U16 R114, desc[UR38][R6.64+0x42] ;  /* 0x0000422606727981 */ /* 0x000164000c1e1520 */
.L_x_62:
[----:B------:R-:W-:Y:S05]  /*3110*/  BSYNC B1 ;  /* 0x0000000000017941 */ /* 0x000fea0003800000 */
.L_x_61:
        /* <DEDUP_REMOVED lines=11> */
.L_x_64:
[----:B------:R-:W-:Y:S05]  /*31d0*/  BSYNC B1 ;  /* 0x0000000000017941 */ /* 0x000fea0003800000 */
.L_x_63:
        /* <DEDUP_REMOVED lines=9> */
.L_x_66:
[----:B------:R-:W-:Y:S05]  /*3270*/  BSYNC B1 ;  /* 0x0000000000017941 */ /* 0x000fea0003800000 */
.L_x_65:
        /* <DEDUP_REMOVED lines=11> */
.L_x_68:
[----:B------:R-:W-:Y:S05]  /*3330*/  BSYNC B1 ;  /* 0x0000000000017941 */ /* 0x000fea0003800000 */
.L_x_67:
        /* <DEDUP_REMOVED lines=13> */
.L_x_70:
[----:B------:R-:W-:Y:S05]  /*3410*/  BSYNC B1 ;  /* 0x0000000000017941 */ /* 0x000fea0003800000 */
.L_x_69:
        /* <DEDUP_REMOVED lines=11> */
.L_x_72:
[----:B------:R-:W-:Y:S05]  /*34d0*/  BSYNC B1 ;  /* 0x0000000000017941 */ /* 0x000fea0003800000 */
.L_x_71:
        /* <DEDUP_REMOVED lines=9> */
.L_x_74:
[----:B------:R-:W-:Y:S05]  /*3570*/  BSYNC B1 ;  /* 0x0000000000017941 */ /* 0x000fea0003800000 */
.L_x_73:
[----:B-----5:R-:W-:Y:S01]  /*3580*/  IMAD.U32 R14, R114, 0x10000, RZ ;  /* 0x00010000720e7824 */ /* 0x020fe200078e00ff */
[----:B------:R-:W-:Y:S01]  /*3590*/  ISETP.GT.AND P3, PT, R4, 0x30, PT ;  /* 0x000000300400780c */ /* 0x000fe20003f64270 */
[----:B------:R-:W-:Y:S02]  /*35a0*/  BSSY B1, `(.L_x_75) ;  /* 0x0000008000017945 */ /* 0x000fe40003800000 */
[----:B------:R-:W-:-:S04]  /*35b0*/  FMUL R14, R14, R89 ;  /* 0x000000590e0e7220 */ /* 0x000fc80000400000 */
[----:B------:R-:W-:-:S05]  /*35c0*/  FFMA R14, R79, R88, R14 ;  /* 0x000000584f0e7223 */ /* 0x000fca000000000e */
[----:B------:R-:W-:-:S05]  /*35d0*/  F2FP.BF16.F32.PACK_AB R14, RZ, R14 ;  /* 0x0000000eff0e723e */ /* 0x000fca00000010ff */
[----:B------:R0:W-:Y:S01]  /*35e0*/  @P0 STG.E.U16 desc[UR38][R58.64+0x52], R14 ;  /* 0x0000520e3a000986 */ /* 0x0001e2000c101526 */
[----:B------:R-:W-:-:S13]  /*35f0*/  ISETP.GT.AND P0, PT, R3, RZ, P3 ;  /* 0x000000ff0300720c */ /* 0x000fda0001f04270 */
[----:B0-----:R-:W-:Y:S05]  /*3600*/  @!P0 BRA `(.L_x_76) ;  /* 0x0000000000048947 */ /* 0x001fea0003800000 */
[----:B------:R0:W5:Y:S02]  /*3610*/  LDG.E.LTC128B.U16 R114, desc[UR38][R6.64+0x60] ;  /* 0x0000602606727981 */ /* 0x000164000c1e1520 */
.L_x_76:
[----:B------:R-:W-:Y:S05]  /*3620*/  BSYNC B1 ;  /* 0x0000000000017941 */ /* 0x000fea0003800000 */
.L_x_75:
[----:B-----5:R-:W-:Y:S01]  /*3630*/  IMAD.U32 R14, R114, 0x10000, RZ ;  /* 0x00010000720e7824 */ /* 0x020fe200078e00ff */
[----:B------:R-:W-:Y:S01]  /*3640*/  ISETP.GT.AND P2, PT, R4, 0x31, PT ;  /* 0x000000310400780c */ /* 0x000fe20003f44270 */
[----:B------:R-:W-:Y:S01]  /*3650*/  @P0 IMAD.MOV.U32 R20, RZ, RZ, R102 ;  /* 0x000000ffff140224 */ /* 0x000fe200078e0066 */
[----:B------:R-:W-:Y:S01]  /*3660*/  BSSY B1, `(.L_x_77) ;  /* 0x0000009000017945 */ /* 0x000fe20003800000 */
[----:B------:R-:W-:Y:S01]  /*3670*/  FMUL R19, R14, R89 ;  /* 0x000000590e137220 */ /* 0x000fe20000400000 */
[----:B------:R-:W-:-:S03]  /*3680*/  @P0 IMAD.MOV.U32 R21, RZ, RZ, R103 ;  /* 0x000000ffff150224 */ /* 0x000fc600078e0067 */
[----:B------:R-:W-:-:S05]  /*3690*/  FFMA R19, R80, R88, R19 ;  /* 0x0000005850137223 */ /* 0x000fca0000000013 */
[----:B------:R-:W-:-:S05]  /*36a0*/  F2FP.BF16.F32.PACK_AB R19, RZ, R19 ;  /* 0x00000013ff13723e */ /* 0x000fca00000010ff */
[----:B------:R0:W-:Y:S01]  /*36b0*/  @P0 STG.E.U16 desc[UR38][R20.64+0x60], R19 ;  /* 0x0000601314000986 */ /* 0x0001e2000c101526 */
[----:B------:R-:W-:-:S13]  /*36c0*/  ISETP.GT.AND P0, PT, R3, RZ, P2 ;  /* 0x000000ff0300720c */ /* 0x000fda0001704270 */
[----:B0-----:R-:W-:Y:S05]  /*36d0*/  @!P0 BRA `(.L_x_78) ;  /* 0x0000000000048947 */ /* 0x001fea0003800000 */
[----:B------:R0:W5:Y:S02]  /*36e0*/  LDG.E.LTC128B.U16 R114, desc[UR38][R6.64+0x62] ;  /* 0x0000622606727981 */ /* 0x000164000c1e1520 */
.L_x_78:
[----:B------:R-:W-:Y:S05]  /*36f0*/  BSYNC B1 ;  /* 0x0000000000017941 */ /* 0x000fea0003800000 */
.L_x_77:
        /* <DEDUP_REMOVED lines=11> */
.L_x_80:
[----:B------:R-:W-:Y:S05]  /*37b0*/  BSYNC B1 ;  /* 0x0000000000017941 */ /* 0x000fea0003800000 */
.L_x_79:
        /* <DEDUP_REMOVED lines=9> */
.L_x_82:
[----:B------:R-:W-:Y:S05]  /*3850*/  BSYNC B1 ;  /* 0x0000000000017941 */ /* 0x000fea0003800000 */
.L_x_81:
        /* <DEDUP_REMOVED lines=10> */
.L_x_84:
[----:B------:R-:W-:Y:S05]  /*3900*/  BSYNC B1 ;  /* 0x0000000000017941 */ /* 0x000fea0003800000 */
.L_x_83:
        /* <DEDUP_REMOVED lines=8> */
[----:B------:R-:W-:-:S05]  /*3990*/  IADD3 R20, P0, R15, R108, RZ ;  /* 0x0000006c0f147210 */ /* 0x000fca0007f1e0ff */
[----:B------:R-:W-:Y:S01]  /*39a0*/  IMAD.X R21, R5, 0x1, R109, P0 ;  /* 0x0000000105157824 */ /* 0x000fe200000e066d */
[----:B------:R-:W-:-:S05]  /*39b0*/  IADD3 R64, P0, R15, R108, RZ ;  /* 0x0000006c0f407210 */ /* 0x000fca0007f1e0ff */
[----:B------:R-:W-:Y:S01]  /*39c0*/  IMAD.X R65, R5, 0x1, R109, P0 ;  /* 0x0000000105417824 */ /* 0x000fe200000e066d */
[----:B------:R-:W-:-:S05]  /*39d0*/  IADD3 R14, P0, R15, R102, RZ ;  /* 0x000000660f0e7210 */ /* 0x000fca0007f1e0ff */
[----:B------:R-:W-:Y:S01]  /*39e0*/  IMAD.X R15, R5, 0x1, R103, P0 ;  /* 0x00000001050f7824 */ /* 0x000fe200000e0667 */
[----:B------:R-:W-:-:S04]  /*39f0*/  ISETP.GT.AND P0, PT, R4, 0x39, PT ;  /* 0x000000390400780c */ /* 0x000fc80003f04270 */
[----:B------:R-:W-:-:S13]  /*3a00*/  ISETP.GT.AND P4, PT, R3, RZ, P0 ;  /* 0x000000ff0300720c */ /* 0x000fda0000784270 */
[----:B0-----:R-:W-:Y:S05]  /*3a10*/  @!P4 BRA `(.L_x_86) ;  /* 0x000000000004c947 */ /* 0x001fea0003800000 */
[----:B------:R0:W5:Y:S02]  /*3a20*/  LDG.E.LTC128B.U16 R114, desc[UR38][R6.64+0x72] ;  /* 0x0000722606727981 */ /* 0x000164000c1e1520 */
.L_x_86:
[----:B------:R-:W-:Y:S05]  /*3a30*/  BSYNC B1 ;  /* 0x0000000000017941 */ /* 0x000fea0003800000 */
.L_x_85:
        /* <DEDUP_REMOVED lines=9> */
.L_x_88:
[----:B------:R-:W-:Y:S05]  /*3ad0*/  BSYNC B1 ;  /* 0x0000000000017941 */ /* 0x000fea0003800000 */
.L_x_87:
        /* <DEDUP_REMOVED lines=9> */
.L_x_90:
[----:B------:R-:W-:Y:S05]  /*3b70*/  BSYNC B1 ;  /* 0x0000000000017941 */ /* 0x000fea0003800000 */
.L_x_89:
[----:B-----5:R-:W-:-:S04]  /*3b80*/  IMAD.U32 R4, R114, 0x10000, RZ ;  /* 0x0001000072047824 */ /* 0x020fc800078e00ff */
[----:B------:R-:W-:-:S04]  /*3b90*/  FMUL R4, R4, R89 ;  /* 0x0000005904047220 */ /* 0x000fc80000400000 */
[----:B------:R-:W-:-:S05]  /*3ba0*/  FFMA R4, R87, R88, R4 ;  /* 0x0000005857047223 */ /* 0x000fca0000000004 */
[----:B------:R-:W-:-:S04]  /*3bb0*/  F2FP.BF16.F32.PACK_AB R4, RZ, R4 ;  /* 0x00000004ff04723e */ /* 0x000fc800000010ff */
[----:B-1-34-:R-:W-:-:S05]  /*3bc0*/  PRMT R6, R4, 0x7610, R6 ;  /* 0x0000761004067816 */ /* 0x01afca0000000006 */
[----:B------:R1:W-:Y:S01]  /*3bd0*/  @P4 STG.E.U16 desc[UR38][R58.64+0x72], R6 ;  /* 0x000072063a004986 */ /* 0x0003e2000c101526 */
[----:B------:R-:W-:-:S13]  /*3be0*/  ISETP.GT.AND P4, PT, R3, 0x80, P6 ;  /* 0x000000800300780c */ /* 0x000fda0003784270 */
[----:B------:R-:W3:Y:S01]  /*3bf0*/  @P4 LDG.E.LTC128B.U16 R114, desc[UR38][R62.64] ;  /* 0x000000263e724981 */ /* 0x000ee2000c1e1520 */
[----:B------:R-:W-:Y:S01]  /*3c00*/  BSSY B1, `(.L_x_91) ;  /* 0x000000a000017945 */ /* 0x000fe20003800000 */
[----:B---3--:R-:W-:-:S04]  /*3c10*/  IMAD.U32 R4, R114, 0x10000, RZ ;  /* 0x0001000072047824 */ /* 0x008fc800078e00ff */
[----:B------:R-:W-:-:S04]  /*3c20*/  FMUL R5, R4, R89 ;  /* 0x0000005904057220 */ /* 0x000fc80000400000 */
[----:B------:R-:W-:-:S05]  /*3c30*/  FFMA R5, R24, R88, R5 ;  /* 0x0000005818057223 */ /* 0x000fca0000000005 */
[----:B------:R-:W-:-:S05]  /*3c40*/  F2FP.BF16.F32.PACK_AB R5, RZ, R5 ;  /* 0x00000005ff05723e */ /* 0x000fca00000010ff */
[----:B------:R1:W-:Y:S01]  /*3c50*/  @P4 STG.E.U16 desc[UR38][R14.64], R5 ;  /* 0x000000050e004986 */ /* 0x0003e2000c101526 */
[----:B------:R-:W-:-:S04]  /*3c60*/  ISETP.NE.AND P4, PT, R116, RZ, PT ;  /* 0x000000ff7400720c */ /* 0x000fc80003f85270 */
[----:B------:R-:W-:-:S13]  /*3c70*/  ISETP.GT.AND P4, PT, R3, 0x80, P4 ;  /* 0x000000800300780c */ /* 0x000fda0002784270 */
[----:B-1----:R-:W-:Y:S05]  /*3c80*/  @!P4 BRA `(.L_x_92) ;  /* 0x000000000004c947 */ /* 0x002fea0003800000 */
[----:B------:R1:W5:Y:S02]  /*3c90*/  LDG.E.LTC128B.U16 R114, desc[UR38][R60.64+0x2] ;  /* 0x000002263c727981 */ /* 0x000364000c1e1520 */
.L_x_92:
[----:B------:R-:W-:Y:S05]  /*3ca0*/  BSYNC B1 ;  /* 0x0000000000017941 */ /* 0x000fea0003800000 */
.L_x_91:
[----:B-----5:R-:W-:Y:S01]  /*3cb0*/  IMAD.U32 R4, R114, 0x10000, RZ ;  /* 0x0001000072047824 */ /* 0x020fe200078e00ff */
[----:B------:R-:W-:Y:S01]  /*3cc0*/  ISETP.GT.AND P6, PT, R3, 0x88, P6 ;  /* 0x000000880300780c */ /* 0x000fe200037c4270 */
[----:B------:R-:W-:Y:S01]  /*3cd0*/  @P4 IMAD.MOV.U32 R5, RZ, RZ, R15 ;  /* 0x000000ffff054224 */ /* 0x000fe200078e000f */
[----:B------:R-:W-:Y:S01]  /*3ce0*/  BSSY B1, `(.L_x_93) ;  /* 0x0000009000017945 */ /* 0x000fe20003800000 */
[----:B------:R-:W-:-:S04]  /*3cf0*/  FMUL R4, R4, R89 ;  /* 0x0000005904047220 */ /* 0x000fc80000400000 */
[----:B------:R-:W-:-:S05]  /*3d00*/  FFMA R4, R25, R88, R4 ;  /* 0x0000005819047223 */ /* 0x000fca0000000004 */
[----:B------:R-:W-:-:S04]  /*3d10*/  F2FP.BF16.F32.PACK_AB R4, RZ, R4 ;  /* 0x00000004ff04723e */ /* 0x000fc800000010ff */
[----:B------:R-:W-:Y:S01]  /*3d20*/  PRMT R6, R4, 0x7610, R6 ;  /* 0x0000761004067816 */ /* 0x000fe20000000006 */
[----:B------:R-:W-:-:S05]  /*3d30*/  @P4 IMAD.MOV.U32 R4, RZ, RZ, R14 ;  /* 0x000000ffff044224 */ /* 0x000fca00078e000e */
[----:B------:R3:W-:Y:S01]  /*3d40*/  @P4 STG.E.U16 desc[UR38][R4.64+0x2], R6 ;  /* 0x0000020604004986 */ /* 0x0007e2000c101526 */
[----:B------:R-:W-:Y:S05]  /*3d50*/  @!P6 BRA `(.L_x_94) ;  /* 0x000000000004e947 */ /* 0x000fea0003800000 */
[----:B------:R4:W5:Y:S02]  /*3d60*/  LDG.E.LTC128B.U16 R114, desc[UR38][R8.64] ;  /* 0x0000002608727981 */ /* 0x000964000c1e1520 */
.L_x_94:
[----:B------:R-:W-:Y:S05]  /*3d70*/  BSYNC B1 ;  /* 0x0000000000017941 */ /* 0x000fea0003800000 */
.L_x_93:
[----:B---3-5:R-:W-:Y:S01]  /*3d80*/  IMAD.U32 R4, R114, 0x10000, RZ ;  /* 0x0001000072047824 */ /* 0x028fe200078e00ff */
[----:B------:R-:W-:Y:S01]  /*3d90*/  ISETP.NE.AND P4, PT, R116, RZ, PT ;  /* 0x000000ff7400720c */ /* 0x000fe20003f85270 */
[----:B------:R-:W-:Y:S02]  /*3da0*/  BSSY B1, `(.L_x_95) ;  /* 0x0000008000017945 */ /* 0x000fe40003800000 */
[----:B------:R-:W-:Y:S01]  /*3db0*/  FMUL R5, R4, R89 ;  /* 0x0000005904057220 */ /* 0x000fe20000400000 */
[----:B------:R-:W-:-:S03]  /*3dc0*/  ISETP.GT.AND P4, PT, R3, 0x88, P4 ;  /* 0x000000880300780c */ /* 0x000fc60002784270 */
[----:B------:R-:W-:-:S05]  /*3dd0*/  FFMA R5, R26, R88, R5 ;  /* 0x000000581a057223 */ /* 0x000fca0000000005 */
[----:B------:R-:W-:-:S05]  /*3de0*/  F2FP.BF16.F32.PACK_AB R5, RZ, R5 ;  /* 0x00000005ff05723e */ /* 0x000fca00000010ff */
[----:B------:R3:W-:Y:S01]  /*3df0*/  @P6 STG.E.U16 desc[UR38][R20.64], R5 ;  /* 0x0000000514006986 */ /* 0x0007e2000c101526 */
[----:B------:R-:W-:Y:S05]  /*3e00*/  @!P4 BRA `(.L_x_96) ;  /* 0x000000000004c947 */ /* 0x000fea0003800000 */
[----:B------:R0:W5:Y:S02]  /*3e10*/  LDG.E.LTC128B.U16 R114, desc[UR38][R12.64+0x2] ;  /* 0x000002260c727981 */ /* 0x000164000c1e1520 */
.L_x_96:
[----:B------:R-:W-:Y:S05]  /*3e20*/  BSYNC B1 ;  /* 0x0000000000017941 */ /* 0x000fea0003800000 */
.L_x_95:
[----:B-----5:R-:W-:Y:S01]  /*3e30*/  IMAD.U32 R4, R114, 0x10000, RZ ;  /* 0x0001000072047824 */ /* 0x020fe200078e00ff */
[----:B------:R-:W-:Y:S01]  /*3e40*/  ISETP.NE.AND P6, PT, R115, RZ, PT ;  /* 0x000000ff7300720c */ /* 0x000fe20003fc5270 */
[----:B------:R-:W-:Y:S02]  /*3e50*/  BSSY B1, `(.L_x_97) ;  /* 0x0000008000017945 */ /* 0x000fe40003800000 */
[----:B------:R-:W-:-:S04]  /*3e60*/  FMUL R4, R4, R89 ;  /* 0x0000005904047220 */ /* 0x000fc80000400000 */
[----:B------:R-:W-:-:S05]  /*3e70*/  FFMA R4, R27, R88, R4 ;  /* 0x000000581b047223 */ /* 0x000fca0000000004 */
[----:B------:R-:W-:-:S05]  /*3e80*/  F2FP.BF16.F32.PACK_AB R4, RZ, R4 ;  /* 0x00000004ff04723e */ /* 0x000fca00000010ff */
[----:B------:R0:W-:Y:S01]  /*3e90*/  @P4 STG.E.U16 desc[UR38][R64.64+0x2], R4 ;  /* 0x0000020440004986 */ /* 0x0001e2000c101526 */
[----:B------:R-:W-:-:S13]  /*3ea0*/  ISETP.GT.AND P4, PT, R3, 0x80, P6 ;  /* 0x000000800300780c */ /* 0x000fda0003784270 */
[----:B0-----:R-:W-:Y:S05]  /*3eb0*/  @!P4 BRA `(.L_x_98) ;  /* 0x000000000004c947 */ /* 0x001fea0003800000 */
[----:B------:R0:W5:Y:S02]  /*3ec0*/  LDG.E.LTC128B.U16 R114, desc[UR38][R60.64+0x10] ;  /* 0x000010263c727981 */ /* 0x000164000c1e1520 */
.L_x_98:
[----:B------:R-:W-:Y:S05]  /*3ed0*/  BSYNC B1 ;  /* 0x0000000000017941 */ /* 0x000fea0003800000 */
.L_x_97:
[----:B-----5:R-:W-:Y:S01]  /*3ee0*/  IMAD.U32 R4, R114, 0x10000, RZ ;  /* 0x0001000072047824 */ /* 0x020fe200078e00ff */
[----:B------:R-:W-:Y:S01]  /*3ef0*/  ISETP.NE.AND P6, PT, R117, RZ, PT ;  /* 0x000000ff7500720c */ /* 0x000fe20003fc5270 */
[----:B------:R-:W-:Y:S02]  /*3f00*/  BSSY B1, `(.L_x_99) ;  /* 0x000000b000017945 */ /* 0x000fe40003800000 */
[----:B---3--:R-:W-:Y:S01]  /*3f10*/  FMUL R5, R4, R89 ;  /* 0x0000005904057220 */ /* 0x008fe20000400000 */
[----:B------:R-:W-:-:S03]  /*3f20*/  @P4 IMAD.MOV.U32 R4, RZ, RZ, R14 ;  /* 0x000000ffff044224 */ /* 0x000fc600078e000e */
[----:B------:R-:W-:-:S05]  /*3f30*/  FFMA R5, R28, R88, R5 ;  /* 0x000000581c057223 */ /* 0x000fca0000000005 */
[----:B------:R-:W-:-:S04]  /*3f40*/  F2FP.BF16.F32.PACK_AB R5, RZ, R5 ;  /* 0x00000005ff05723e */ /* 0x000fc800000010ff */
[----:B------:R-:W-:Y:S01]  /*3f50*/  PRMT R6, R5, 0x7610, R6 ;  /* 0x0000761005067816 */ /* 0x000fe20000000006 */
[----:B------:R-:W-:-:S05]  /*3f60*/  @P4 IMAD.MOV.U32 R5, RZ, RZ, R15 ;  /* 0x000000ffff054224 */ /* 0x000fca00078e000f */
[----:B------:R3:W-:Y:S01]  /*3f70*/  @P4 STG.E.U16 desc[UR38][R4.64+0x10], R6 ;  /* 0x0000100604004986 */ /* 0x0007e2000c101526 */
[----:B------:R-:W-:-:S13]  /*3f80*/  ISETP.GT.AND P4, PT, R3, 0x80, P6 ;  /* 0x000000800300780c */ /* 0x000fda0003784270 */
[----:B---3--:R-:W-:Y:S05]  /*3f90*/  @!P4 BRA `(.L_x_100) ;  /* 0x000000000004c947 */ /* 0x008fea0003800000 */
[----:B------:R3:W5:Y:S02]  /*3fa0*/  LDG.E.LTC128B.U16 R114, desc[UR38][R60.64+0x12] ;  /* 0x000012263c727981 */ /* 0x000764000c1e1520 */
.L_x_100:
[----:B------:R-:W-:Y:S05]  /*3fb0*/  BSYNC B1 ;  /* 0x0000000000017941 */ /* 0x000fea0003800000 */
.L_x_99:
[----:B-----5:R-:W-:Y:S01]  /*3fc0*/  IMAD.U32 R4, R114, 0x10000, RZ ;  /* 0x0001000072047824 */ /* 0x020fe200078e00ff */
[----:B------:R-:W-:Y:S01]  /*3fd0*/  BSSY B1, `(.L_x_101) ;  /* 0x000000c000017945 */ /* 0x000fe20003800000 */
[----:B------:R-:W-:Y:S02]  /*3fe0*/  @P4 IMAD.MOV.U32 R5, RZ, RZ, R15 ;  /* 0x000000ffff054224 */ /* 0x000fe400078e000f */
[----:B------:R-:W-:-:S04]  /*3ff0*/  FMUL R4, R4, R89 ;  /* 0x0000005904047220 */ /* 0x000fc80000400000 */
[----:B------:R-:W-:-:S05]  /*4000*/  FFMA R4, R29, R88, R4 ;  /* 0x000000581d047223 */ /* 0x000fca0000000004 */
[----:B------:R-:W-:-:S04]  /*4010*/  F2FP.BF16.F32.PACK_AB R4, RZ, R4 ;  /* 0x00000004ff04723e */ /* 0x000fc800000010ff */
[----:B------:R-:W-:Y:S01]  /*4020*/  PRMT R6, R4, 0x7610, R6 ;  /* 0x0000761004067816 */ /* 0x000fe20000000006 */
[----:B------:R-:W-:-:S05]  /*4030*/  @P4 IMAD.MOV.U32 R4, RZ, RZ, R14 ;  /* 0x000000ffff044224 */ /* 0x000fca00078e000e */
[----:B------:R0:W-:Y:S01]  /*4040*/  @P4 STG.E.U16 desc[UR38][R4.64+0x12], R6 ;  /* 0x0000120604004986 */ /* 0x0001e2000c101526 */
[----:B------:R-:W-:-:S04]  /*4050*/  ISETP.NE.AND P4, PT, R115, RZ, PT ;  /* 0x000000ff7300720c */ /* 0x000fc80003f85270 */
[----:B------:R-:W-:-:S13]  /*4060*/  ISETP.GT.AND P4, PT, R3, 0x88, P4 ;  /* 0x000000880300780c */ /* 0x000fda0002784270 */
[----:B0-----:R-:W-:Y:S05]  /*4070*/  @!P4 BRA `(.L_x_102) ;  /* 0x000000000004c947 */ /* 0x001fea0003800000 */
[----:B------:R0:W5:Y:S02]  /*4080*/  LDG.E.LTC128B.U16 R114, desc[UR38][R12.64+0x10] ;  /* 0x000010260c727981 */ /* 0x000164000c1e1520 */
.L_x_102:
[----:B------:R-:W-:Y:S05]  /*4090*/  BSYNC B1 ;  /* 0x0000000000017941 */ /* 0x000fea0003800000 */
.L_x_101:
        /* <DEDUP_REMOVED lines=9> */
.L_x_104:
[----:B------:R-:W-:Y:S05]  /*4130*/  BSYNC B1 ;  /* 0x0000000000017941 */ /* 0x000fea0003800000 */
.L_x_103:
[----:B-----5:R-:W-:Y:S01]  /*4140*/  IMAD.U32 R4, R114, 0x10000, RZ ;  /* 0x0001000072047824 */ /* 0x020fe200078e00ff */
[----:B------:R-:W-:Y:S01]  /*4150*/  ISETP.NE.AND P6, PT, R118, RZ, PT ;  /* 0x000000ff7600720c */ /* 0x000fe20003fc5270 */
        /* <DEDUP_REMOVED lines=8> */
[----:B------:R-:W-:-:S13]  /*41e0*/  ISETP.GT.AND P4, PT, R3, 0x80, P6 ;  /* 0x000000800300780c */ /* 0x000fda0003784270 */
[----:B0-----:R-:W-:Y:S05]  /*41f0*/  @!P4 BRA `(.L_x_106) ;  /* 0x000000000004c947 */ /* 0x001fea0003800000 */
[----:B------:R0:W5:Y:S02]  /*4200*/  LDG.E.LTC128B.U16 R114, desc[UR38][R60.64+0x20] ;  /* 0x000020263c727981 */ /* 0x000164000c1e1520 */
.L_x_106:
[----:B------:R-:W-:Y:S05]  /*4210*/  BSYNC B1 ;  /* 0x0000000000017941 */ /* 0x000fea0003800000 */
.L_x_105:
[----:B-----5:R-:W-:Y:S01]  /*4220*/  IMAD.U32 R4, R114, 0x10000, RZ ;  /* 0x0001000072047824 */ /* 0x020fe200078e00ff */
[----:B------:R-:W-:Y:S01]  /*4230*/  ISETP.NE.AND P6, PT, R100, RZ, PT ;  /* 0x000000ff6400720c */ /* 0x000fe20003fc5270 */
[----:B------:R-:W-:Y:S02]  /*4240*/  BSSY B1, `(.L_x_107) ;  /* 0x000000b000017945 */ /* 0x000fe40003800000 */
[----:B------:R-:W-:Y:S01]  /*4250*/  FMUL R5, R4, R89 ;  /* 0x0000005904057220 */ /* 0x000fe20000400000 */
[----:B------:R-:W-:-:S03]  /*4260*/  @P4 IMAD.MOV.U32 R4, RZ, RZ, R14 ;  /* 0x000000ffff044224 */ /* 0x000fc600078e000e */
        /* <DEDUP_REMOVED lines=8> */
.L_x_108:
[----:B------:R-:W-:Y:S05]  /*42f0*/  BSYNC B1 ;  /* 0x0000000000017941 */ /* 0x000fea0003800000 */
.L_x_107:
        /* <DEDUP_REMOVED lines=13> */
.L_x_110:
[----:B------:R-:W-:Y:S05]  /*43d0*/  BSYNC B1 ;  /* 0x0000000000017941 */ /* 0x000fea0003800000 */
.L_x_109:
[----:B-----5:R-:W-:Y:S01]  /*43e0*/  IMAD.U32 R4, R114, 0x10000, RZ ;  /* 0x0001000072047824 */ /* 0x020fe200078e00ff */
[----:B------:R-:W-:Y:S03]  /*43f0*/  BSSY B1, `(.L_x_111) ;  /* 0x000000b000017945 */ /* 0x000fe60003800000 */
        /* <DEDUP_REMOVED lines=10> */
.L_x_112:
[----:B------:R-:W-:Y:S05]  /*44a0*/  BSYNC B1 ;  /* 0x0000000000017941 */ /* 0x000fea0003800000 */
.L_x_111:
        /* <DEDUP_REMOVED lines=13> */
.L_x_114:
[----:B------:R-:W-:Y:S05]  /*4580*/  BSYNC B1 ;  /* 0x0000000000017941 */ /* 0x000fea0003800000 */
.L_x_113:
        /* <DEDUP_REMOVED lines=13> */
.L_x_116:
[----:B------:R-:W-:Y:S05]  /*4660*/  BSYNC B1 ;  /* 0x0000000000017941 */ /* 0x000fea0003800000 */
.L_x_115:
        /* <DEDUP_REMOVED lines=13> */
.L_x_118:
[----:B------:R-:W-:Y:S05]  /*4740*/  BSYNC B1 ;  /* 0x0000000000017941 */ /* 0x000fea0003800000 */
.L_x_117:
        /* <DEDUP_REMOVED lines=12> */
.L_x_120:
[----:B------:R-:W-:Y:S05]  /*4810*/  BSYNC B1 ;  /* 0x0000000000017941 */ /* 0x000fea0003800000 */
.L_x_119:
        /* <DEDUP_REMOVED lines=13> */
.L_x_122:
[----:B------:R-:W-:Y:S05]  /*48f0*/  BSYNC B1 ;  /* 0x0000000000017941 */ /* 0x000fea0003800000 */
.L_x_121:
        /* <DEDUP_REMOVED lines=13> */
.L_x_124:
[----:B------:R-:W-:Y:S05]  /*49d0*/  BSYNC B1 ;  /* 0x0000000000017941 */ /* 0x000fea0003800000 */
.L_x_123:
        /* <DEDUP_REMOVED lines=13> */
.L_x_126:
[----:B------:R-:W-:Y:S05]  /*4ab0*/  BSYNC B1 ;  /* 0x0000000000017941 */ /* 0x000fea0003800000 */
.L_x_125:
        /* <DEDUP_REMOVED lines=12> */
.L_x_128:
[----:B------:R-:W-:Y:S05]  /*4b80*/  BSYNC B1 ;  /* 0x0000000000017941 */ /* 0x000fea0003800000 */
.L_x_127:
        /* <DEDUP_REMOVED lines=13> */
.L_x_130:
[----:B------:R-:W-:Y:S05]  /*4c60*/  BSYNC B1 ;  /* 0x0000000000017941 */ /* 0x000fea0003800000 */
.L_x_129:
        /* <DEDUP_REMOVED lines=12> */
.L_x_132:
[----:B------:R-:W-:Y:S05]  /*4d30*/  BSYNC B1 ;  /* 0x0000000000017941 */ /* 0x000fea0003800000 */
.L_x_131:
        /* <DEDUP_REMOVED lines=12> */
.L_x_134:
[----:B------:R-:W-:Y:S05]  /*4e00*/  BSYNC B1 ;  /* 0x0000000000017941 */ /* 0x000fea0003800000 */
.L_x_133:
[----:B-----5:R-:W-:Y:S01]  /*4e10*/  IMAD.U32 R4, R114, 0x10000, RZ ;  /* 0x0001000072047824 */ /* 0x020fe200078e00ff */
[----:B------:R-:W-:Y:S01]  /*4e20*/  ISETP.GT.AND P5, PT, R3, 0x88, P5 ;  /* 0x000000880300780c */ /* 0x000fe20002fa4270 */
        /* <DEDUP_REMOVED lines=8> */
[----:B------:R-:W-:Y:S05]  /*4eb0*/  @!P5 BRA `(.L_x_136) ;  /* 0x000000000004d947 */ /* 0x000fea0003800000 */
[----:B------:R0:W5:Y:S02]  /*4ec0*/  LDG.E.LTC128B.U16 R114, desc[UR38][R12.64+0x52] ;  /* 0x000052260c727981 */ /* 0x000164000c1e1520 */
.L_x_136:
[----:B------:R-:W-:Y:S05]  /*4ed0*/  BSYNC B1 ;  /* 0x0000000000017941 */ /* 0x000fea0003800000 */
.L_x_135:
[----:B0----5:R-:W-:Y:S01]  /*4ee0*/  IMAD.U32 R4, R114, 0x10000, RZ ;  /* 0x0001000072047824 */ /* 0x021fe200078e00ff */
        /* <DEDUP_REMOVED lines=11> */
.L_x_138:
[----:B------:R-:W-:Y:S05]  /*4fa0*/  BSYNC B1 ;  /* 0x0000000000017941 */ /* 0x000fea0003800000 */
.L_x_137:
[----:B0----5:R-:W-:Y:S01]  /*4fb0*/  IMAD.U32 R4, R114, 0x10000, RZ ;  /* 0x0001000072047824 */ /* 0x021fe200078e00ff */
        /* <DEDUP_REMOVED lines=11> */
.L_x_140:
[----:B------:R-:W-:Y:S05]  /*5070*/  BSYNC B1 ;  /* 0x0000000000017941 */ /* 0x000fea0003800000 */
.L_x_139:
        /* <DEDUP_REMOVED lines=12> */
.L_x_142:
[----:B------:R-:W-:Y:S05]  /*5140*/  BSYNC B1 ;  /* 0x0000000000017941 */ /* 0x000fea0003800000 */
.L_x_141:
        /* <DEDUP_REMOVED lines=12> */
.L_x_144:
[----:B------:R-:W-:Y:S05]  /*5210*/  BSYNC B1 ;  /* 0x0000000000017941 */ /* 0x000fea0003800000 */
.L_x_143:
        /* <DEDUP_REMOVED lines=12> */
.L_x_146:
[----:B------:R-:W-:Y:S05]  /*52e0*/  BSYNC B1 ;  /* 0x0000000000017941 */ /* 0x000fea0003800000 */
.L_x_145:
        /* <DEDUP_REMOVED lines=12> */
.L_x_148:
[----:B------:R-:W-:Y:S05]  /*53b0*/  BSYNC B1 ;  /* 0x0000000000017941 */ /* 0x000fea0003800000 */
.L_x_147:
        /* <DEDUP_REMOVED lines=9> */
.L_x_150:
[----:B------:R-:W-:Y:S05]  /*5450*/  BSYNC B1 ;  /* 0x0000000000017941 */ /* 0x000fea0003800000 */
.L_x_149:
        /* <DEDUP_REMOVED lines=12> */
.L_x_152:
[----:B------:R-:W-:Y:S05]  /*5520*/  BSYNC B1 ;  /* 0x0000000000017941 */ /* 0x000fea0003800000 */
.L_x_151:
[----:B------:R-:W-:Y:S05]  /*5530*/  @!P0 BRA `(.L_x_153) ;  /* 0x0000001400848947 */ /* 0x000fea0003800000 */
[----:B-----5:R-:W-:-:S04]  /*5540*/  IMAD.U32 R114, R114, 0x10000, RZ ;  /* 0x0001000072727824 */ /* 0x020fc800078e00ff */
[----:B------:R-:W-:-:S04]  /*5550*/  FMUL R114, R114, R89 ;  /* 0x0000005972727220 */ /* 0x000fc80000400000 */
[----:B------:R-:W-:-:S05]  /*5560*/  FFMA R114, R55, R88, R114 ;  /* 0x0000005837727223 */ /* 0x000fca0000000072 */
[----:B------:R-:W-:-:S05]  /*5570*/  F2FP.BF16.F32.PACK_AB R114, RZ, R114 ;  /* 0x00000072ff72723e */ /* 0x000fca00000010ff */
[----:B------:R0:W-:Y:S01]  /*5580*/  STG.E.U16 desc[UR38][R10.64+0x72], R114 ;  /* 0x000072720a007986 */ /* 0x0001e2000c101526 */
[----:B------:R-:W-:Y:S05]  /*5590*/  BRA `(.L_x_153) ;  /* 0x00000014006c7947 */ /* 0x000fea0003800000 */
.L_x_30:
[----:B------:R-:W-:Y:S01]  /*55a0*/  ULDC.64 UR4, c[0x0][0x5c0] ;  /* 0x0001700000047ab9 */ /* 0x000fe20000000a00 */
[-C--:B------:R-:W-:Y:S01]  /*55b0*/  FMUL R56, R56, R88.reuse ;  /* 0x0000005838387220 */ /* 0x080fe20000400000 */
[----:B------:R-:W-:Y:S01]  /*55c0*/  LEA R10, P1, R110, UR4, 0x1 ;  /* 0x000000046e0a7c11 */ /* 0x000fe2000f8208ff */
[----:B------:R-:W-:Y:S01]  /*55d0*/  IMAD.SHL.U32 R7, R94, 0x2, RZ ;  /* 0x000000025e077824 */ /* 0x000fe200078e00ff */
[----:B------:R-:W-:Y:S01]  /*55e0*/  ISETP.GT.AND P3, PT, R4, 0x1, PT ;  /* 0x000000010400780c */ /* 0x000fe20003f64270 */
[----:B------:R-:W-:Y:S01]  /*55f0*/  FMUL R57, R57, R88 ;  /* 0x0000005839397220 */ /* 0x000fe20000400000 */
[----:B------:R-:W-:Y:S01]  /*5600*/  F2FP.BF16.F32.PACK_AB R56, RZ, R56 ;  /* 0x00000038ff38723e */ /* 0x000fe200000010ff */
[-C--:B------:R-:W-:Y:S01]  /*5610*/  FMUL R58, R58, R88.reuse ;  /* 0x000000583a3a7220 */ /* 0x080fe20000400000 */
[----:B------:R-:W-:Y:S01]  /*5620*/  LEA.HI.X R11, R110, UR5, R103, 0x1, P1 ;  /* 0x000000056e0b7c11 */ /* 0x000fe200088f0c67 */
[-C--:B------:R-:W-:Y:S01]  /*5630*/  FMUL R59, R59, R88.reuse ;  /* 0x000000583b3b7220 */ /* 0x080fe20000400000 */
[----:B------:R-:W-:Y:S01]  /*5640*/  ISETP.GT.AND P1, PT, R3, RZ, P3 ;  /* 0x000000ff0300720c */ /* 0x000fe20001f24270 */
[----:B------:R-:W-:Y:S01]  /*5650*/  IMAD.SHL.U32 R19, R95, 0x2, RZ ;  /* 0x000000025f137824 */ /* 0x000fe200078e00ff */
[----:B------:R-:W-:Y:S01]  /*5660*/  ISETP.GT.AND P2, PT, R3, 0x8, P6 ;  /* 0x000000080300780c */ /* 0x000fe20003744270 */
[----:B------:R-:W-:Y:S01]  /*5670*/  @P0 STG.E.U16 desc[UR38][R10.64], R56 ;  /* 0x000000380a000986 */ /* 0x000fe2000c101526 */
[----:B------:R-:W-:Y:S01]  /*5680*/  SHF.L.U64.HI R5, R94, 0x1, R93 ;  /* 0x000000015e057819 */ /* 0x000fe2000001025d */
[----:B------:R-:W-:Y:S01]  /*5690*/  FMUL R60, R60, R88 ;  /* 0x000000583c3c7220 */ /* 0x000fe20000400000 */
[----:B------:R-:W-:Y:S01]  /*56a0*/  IADD3 R8, P0, R7, R10, RZ ;  /* 0x0000000a07087210 */ /* 0x000fe20007f1e0ff */
[-C--:B------:R-:W-:Y:S01]  /*56b0*/  FMUL R61, R61, R88.reuse ;  /* 0x000000583d3d7220 */ /* 0x080fe20000400000 */
[----:B------:R-:W-:Y:S01]  /*56c0*/  F2FP.BF16.F32.PACK_AB R57, RZ, R57 ;  /* 0x00000039ff39723e */ /* 0x000fe200000010ff */
[----:B------:R-:W-:Y:S01]  /*56d0*/  FMUL R63, R63, R88 ;  /* 0x000000583f3f7220 */ /* 0x000fe20000400000 */
[----:B------:R-:W-:Y:S01]  /*56e0*/  F2FP.BF16.F32.PACK_AB R58, RZ, R58 ;  /* 0x0000003aff3a723e */ /* 0x000fe200000010ff */
[----:B------:R-:W-:Y:S01]  /*56f0*/  IMAD.X R9, R5, 0x1, R11, P0 ;  /* 0x0000000105097824 */ /* 0x000fe200000e060b */
[----:B------:R-:W-:Y:S01]  /*5700*/  ISETP.GT.AND P0, PT, R3, 0x8, P3 ;  /* 0x000000080300780c */ /* 0x000fe20001f04270 */
[----:B------:R-:W-:Y:S01]  /*5710*/  @P1 STG.E.U16 desc[UR38][R10.64+0x2], R57 ;  /* 0x000002390a001986 */ /* 0x000fe2000c101526 */
[----:B------:R-:W-:Y:S01]  /*5720*/  F2FP.BF16.F32.PACK_AB R59, RZ, R59 ;  /* 0x0000003bff3b723e */ /* 0x000fe200000010ff */
[----:B------:R-:W-:Y:S01]  /*5730*/  FMUL R62, R62, R88 ;  /* 0x000000583e3e7220 */ /* 0x000fe20000400000 */
[----:B------:R-:W-:Y:S01]  /*5740*/  SHF.L.U64.HI R13, R95, 0x1, R92 ;  /* 0x000000015f0d7819 */ /* 0x000fe2000001025c */
[----:B------:R-:W-:Y:S01]  /*5750*/  @P2 STG.E.U16 desc[UR38][R8.64], R58 ;  /* 0x0000003a08002986 */ /* 0x000fe2000c101526 */
[----:B------:R-:W-:Y:S01]  /*5760*/  IADD3 R6, P1, P2, R19, R10, R7 ;  /* 0x0000000a13067210 */ /* 0x000fe20007a3e007 */
[-C--:B------:R-:W-:Y:S01]  /*5770*/  FMUL R64, R64, R88.reuse ;  /* 0x0000005840407220 */ /* 0x080fe20000400000 */
[C---:B------:R-:W-:Y:S01]  /*5780*/  ISETP.GT.AND P4, PT, R4.reuse, 0x8, PT ;  /* 0x000000080400780c */ /* 0x040fe20003f84270 */
[-C--:B------:R-:W-:Y:S01]  /*5790*/  FMUL R65, R65, R88.reuse ;  /* 0x0000005841417220 */ /* 0x080fe20000400000 */
[----:B------:R-:W-:Y:S01]  /*57a0*/  ISETP.GT.AND P3, PT, R4, 0x9, PT ;  /* 0x000000090400780c */ /* 0x000fe20003f64270 */
[-C--:B------:R-:W-:Y:S01]  /*57b0*/  FMUL R66, R66, R88.reuse ;  /* 0x0000005842427220 */ /* 0x080fe20000400000 */
[----:B------:R-:W-:Y:S01]  /*57c0*/  IADD3.X R7, R13, R11, R5, P1, P2 ;  /* 0x0000000b0d077210 */ /* 0x000fe20000fe4405 */
[----:B------:R-:W-:Y:S01]  /*57d0*/  @P0 STG.E.U16 desc[UR38][R8.64+0x2], R59 ;  /* 0x0000023b08000986 */ /* 0x000fe2000c101526 */
[----:B------:R-:W-:Y:S01]  /*57e0*/  ISETP.GT.AND P1, PT, R3, RZ, P4 ;  /* 0x000000ff0300720c */ /* 0x000fe20002724270 */
[-C--:B------:R-:W-:Y:S01]  /*57f0*/  FMUL R67, R67, R88.reuse ;  /* 0x0000005843437220 */ /* 0x080fe20000400000 */
[----:B------:R-:W-:Y:S01]  /*5800*/  ISETP.GT.AND P0, PT, R3, RZ, P3 ;  /* 0x000000ff0300720c */ /* 0x000fe20001f04270 */
[----:B------:R-:W-:Y:S01]  /*5810*/  FMUL R68, R68, R88 ;  /* 0x0000005844447220 */ /* 0x000fe20000400000 */
[----:B------:R-:W-:Y:S01]  /*5820*/  F2FP.BF16.F32.PACK_AB R60, RZ, R60 ;  /* 0x0000003cff3c723e */ /* 0x000fe200000010ff */
[-C--:B------:R-:W-:Y:S01]  /*5830*/  FMUL R69, R69, R88.reuse ;  /* 0x0000005845457220 */ /* 0x080fe20000400000 */
[----:B------:R-:W-:Y:S01]  /*5840*/  F2FP.BF16.F32.PACK_AB R61, RZ, R61 ;  /* 0x0000003dff3d723e */ /* 0x000fe200000010ff */
[-C--:B------:R-:W-:Y:S01]  /*5850*/  FMUL R70, R70, R88.reuse ;  /* 0x0000005846467220 */ /* 0x080fe20000400000 */
[----:B------:R-:W-:Y:S01]  /*5860*/  F2FP.BF16.F32.PACK_AB R63, RZ, R63 ;  /* 0x0000003fff3f723e */ /* 0x000fe200000010ff */
[----:B------:R-:W-:Y:S01]  /*5870*/  FMUL R71, R71, R88 ;  /* 0x0000005847477220 */ /* 0x000fe20000400000 */
[----:B------:R-:W-:Y:S01]  /*5880*/  F2FP.BF16.F32.PACK_AB R62, RZ, R62 ;  /* 0x0000003eff3e723e */ /* 0x000fe200000010ff */
[----:B------:R-:W-:Y:S01]  /*5890*/  FMUL R72, R72, R88 ;  /* 0x0000005848487220 */ /* 0x000fe20000400000 */
[----:B------:R-:W-:Y:S01]  /*58a0*/  F2FP.BF16.F32.PACK_AB R64, RZ, R64 ;  /* 0x00000040ff40723e */ /* 0x000fe200000010ff */
[----:B------:R-:W-:Y:S01]  /*58b0*/  @P1 STG.E.U16 desc[UR38][R10.64+0x10], R60 ;  /* 0x0000103c0a001986 */ /* 0x000fe2000c101526 */
[----:B------:R-:W-:Y:S01]  /*58c0*/  ISETP.GT.AND P1, PT, R3, 0x8, P4 ;  /* 0x000000080300780c */ /* 0x000fe20002724270 */
[-C--:B------:R-:W-:Y:S01]  /*58d0*/  FMUL R73, R73, R88.reuse ;  /* 0x0000005849497220 */ /* 0x080fe20000400000 */
[----:B------:R-:W-:Y:S01]  /*58e0*/  ISETP.GT.AND P2, PT, R4, 0x11, PT ;  /* 0x000000110400780c */ /* 0x000fe20003f44270 */
[----:B------:R-:W-:Y:S01]  /*58f0*/  @P0 STG.E.U16 desc[UR38][R10.64+0x12], R61 ;  /* 0x0000123d0a000986 */ /* 0x000fe2000c101526 */
[----:B------:R-:W-:Y:S01]  /*5900*/  ISETP.GT.AND P0, PT, R3, 0x8, P3 ;  /* 0x000000080300780c */ /* 0x000fe20001f04270 */
[-C--:B------:R-:W-:Y:S01]  /*5910*/  FMUL R74, R74, R88.reuse ;  /* 0x000000584a4a7220 */ /* 0x080fe20000400000 */
[----:B------:R-:W-:Y:S01]  /*5920*/  ISETP.GT.AND P3, PT, R4, 0x10, PT ;  /* 0x000000100400780c */ /* 0x000fe20003f64270 */
[-C--:B------:R-:W-:Y:S01]  /*5930*/  FMUL R75, R75, R88.reuse ;  /* 0x000000584b4b7220 */ /* 0x080fe20000400000 */
[----:B------:R-:W-:Y:S01]  /*5940*/  F2FP.BF16.F32.PACK_AB R65, RZ, R65 ;  /* 0x00000041ff41723e */ /* 0x000fe200000010ff */
[----:B------:R-:W-:Y:S01]  /*5950*/  FMUL R76, R76, R88 ;  /* 0x000000584c4c7220 */ /* 0x000fe20000400000 */
[----:B------:R-:W-:Y:S01]  /*5960*/  F2FP.BF16.F32.PACK_AB R66, RZ, R66 ;  /* 0x00000042ff42723e */ /* 0x000fe200000010ff */
[----:B------:R-:W-:Y:S01]  /*5970*/  FMUL R77, R77, R88 ;  /* 0x000000584d4d7220 */ /* 0x000fe20000400000 */
[----:B------:R-:W-:Y:S01]  /*5980*/  F2FP.BF16.F32.PACK_AB R67, RZ, R67 ;  /* 0x00000043ff43723e */ /* 0x000fe200000010ff */
[----:B------:R-:W-:Y:S01]  /*5990*/  @P1 STG.E.U16 desc[UR38][R8.64+0x10], R62 ;  /* 0x0000103e08001986 */ /* 0x000fe2000c101526 */
[----:B------:R-:W-:Y:S01]  /*59a0*/  F2FP.BF16.F32.PACK_AB R68, RZ, R68 ;  /* 0x00000044ff44723e */ /* 0x000fe200000010ff */
[-C--:B------:R-:W-:Y:S01]  /*59b0*/  FMUL R78, R78, R88.reuse ;  /* 0x000000584e4e7220 */ /* 0x080fe20000400000 */
[----:B------:R-:W-:Y:S01]  /*59c0*/  ISETP.GT.AND P1, PT, R4, 0x19, PT ;  /* 0x000000190400780c */ /* 0x000fe20003f24270 */
[----:B------:R-:W-:Y:S01]  /*59d0*/  @P0 STG.E.U16 desc[UR38][R8.64+0x12], R63 ;  /* 0x0000123f08000986 */ /* 0x000fe2000c101526 */
[----:B------:R-:W-:Y:S01]  /*59e0*/  ISETP.GT.AND P0, PT, R3, RZ, P3 ;  /* 0x000000ff0300720c */ /* 0x000fe20001f04270 */
[-C--:B------:R-:W-:Y:S01]  /*59f0*/  FMUL R79, R79, R88.reuse ;  /* 0x000000584f4f7220 */ /* 0x080fe20000400000 */
[----:B------:R-:W-:Y:S01]  /*5a00*/  F2FP.BF16.F32.PACK_AB R69, RZ, R69 ;  /* 0x00000045ff45723e */ /* 0x000fe200000010ff */
[----:B------:R-:W-:Y:S01]  /*5a10*/  FMUL R80, R80, R88 ;  /* 0x0000005850507220 */ /* 0x000fe20000400000 */
[----:B------:R-:W-:Y:S01]  /*5a20*/  F2FP.BF16.F32.PACK_AB R70, RZ, R70 ;  /* 0x00000046ff46723e */ /* 0x000fe200000010ff */
        /* <DEDUP_REMOVED lines=8> */
[----:B------:R-:W-:Y:S01]  /*5ab0*/  @P0 STG.E.U16 desc[UR38][R10.64+0x20], R64 ;  /* 0x000020400a000986 */ /* 0x000fe2000c101526 */
[----:B------:R-:W-:Y:S01]  /*5ac0*/  ISETP.GT.AND P0, PT, R3, RZ, P2 ;  /* 0x000000ff0300720c */ /* 0x000fe20001704270 */
[-C--:B------:R-:W-:Y:S01]  /*5ad0*/  FMUL R85, R85, R88.reuse ;  /* 0x0000005855557220 */ /* 0x080fe20000400000 */
[----:B------:R-:W-:Y:S01]  /*5ae0*/  F2FP.BF16.F32.PACK_AB R75, RZ, R75 ;  /* 0x0000004bff4b723e */ /* 0x000fe200000010ff */
[-C--:B------:R-:W-:Y:S01]  /*5af0*/  FMUL R86, R86, R88.reuse ;  /* 0x0000005856567220 */ /* 0x080fe20000400000 */
[----:B------:R-:W-:Y:S01]  /*5b00*/  ISETP.GT.AND P5, PT, R4, 0x28, PT ;  /* 0x000000280400780c */ /* 0x000fe20003fa4270 */
[----:B------:R-:W-:Y:S01]  /*5b10*/  FMUL R87, R87, R88 ;  /* 0x0000005857577220 */ /* 0x000fe20000400000 */
[----:B------:R-:W-:Y:S01]  /*5b20*/  F2FP.BF16.F32.PACK_AB R76, RZ, R76 ;  /* 0x0000004cff4c723e */ /* 0x000fe200000010ff */
[-C--:B------:R-:W-:Y:S01]  /*5b30*/  FMUL R24, R24, R88.reuse ;  /* 0x0000005818187220 */ /* 0x080fe20000400000 */
[----:B------:R-:W-:Y:S01]  /*5b40*/  ISETP.GT.AND P4, PT, R4, 0x29, PT ;  /* 0x000000290400780c */ /* 0x000fe20003f84270 */
[-C--:B------:R-:W-:Y:S01]  /*5b50*/  FMUL R25, R25, R88.reuse ;  /* 0x0000005819197220 */ /* 0x080fe20000400000 */
[----:B------:R-:W-:Y:S01]  /*5b60*/  F2FP.BF16.F32.PACK_AB R77, RZ, R77 ;  /* 0x0000004dff4d723e */ /* 0x000fe200000010ff */
[----:B------:R-:W-:Y:S01]  /*5b70*/  FMUL R26, R26, R88 ;  /* 0x000000581a1a7220 */ /* 0x000fe20000400000 */
[----:B------:R-:W-:Y:S01]  /*5b80*/  F2FP.BF16.F32.PACK_AB R78, RZ, R78 ;  /* 0x0000004eff4e723e */ /* 0x000fe200000010ff */
[----:B------:R-:W-:Y:S01]  /*5b90*/  @P0 STG.E.U16 desc[UR38][R10.64+0x22], R65 ;  /* 0x000022410a000986 */ /* 0x000fe2000c101526 */
[----:B------:R-:W-:Y:S01]  /*5ba0*/  ISETP.GT.AND P0, PT, R3, 0x8, P3 ;  /* 0x000000080300780c */ /* 0x000fe20001f04270 */
[-C--:B------:R-:W-:Y:S01]  /*5bb0*/  FMUL R27, R27, R88.reuse ;  /* 0x000000581b1b7220 */ /* 0x080fe20000400000 */
[----:B------:R-:W-:Y:S01]  /*5bc0*/  F2FP.BF16.F32.PACK_AB R79, RZ, R79 ;  /* 0x0000004fff4f723e */ /* 0x000fe200000010ff */
[-C--:B------:R-:W-:Y:S01]  /*5bd0*/  FMUL R28, R28, R88.reuse ;  /* 0x000000581c1c7220 */ /* 0x080fe20000400000 */
[----:B------:R-:W-:Y:S01]  /*5be0*/  ISETP.GT.AND P3, PT, R4, 0x30, PT ;  /* 0x000000300400780c */ /* 0x000fe20003f64270 */
        /* <DEDUP_REMOVED lines=8> */
[----:B------:R-:W-:Y:S01]  /*5c70*/  @P0 STG.E.U16 desc[UR38][R8.64+0x20], R66 ;  /* 0x0000204208000986 */ /* 0x000fe2000c101526 */
[----:B------:R-:W-:Y:S01]  /*5c80*/  ISETP.GT.AND P0, PT, R3, 0x8, P2 ;  /* 0x000000080300780c */ /* 0x000fe20001704270 */
[-C--:B------:R-:W-:Y:S01]  /*5c90*/  FMUL R33, R33, R88.reuse ;  /* 0x0000005821217220 */ /* 0x080fe20000400000 */
[----:B------:R-:W-:Y:S01]  /*5ca0*/  ISETP.GT.AND P2, PT, R4, 0x18, PT ;  /* 0x000000180400780c */ /* 0x000fe20003f44270 */
[----:B------:R-:W-:Y:S01]  /*5cb0*/  FMUL R34, R34, R88 ;  /* 0x0000005822227220 */ /* 0x000fe20000400000 */
[----:B------:R-:W-:Y:S01]  /*5cc0*/  F2FP.BF16.F32.PACK_AB R84, RZ, R84 ;  /* 0x00000054ff54723e */ /* 0x000fe200000010ff */
[-C--:B------:R-:W-:Y:S01]  /*5cd0*/  FMUL R35, R35, R88.reuse ;  /* 0x0000005823237220 */ /* 0x080fe20000400000 */
[----:B------:R-:W-:Y:S01]  /*5ce0*/  P2R R5, PR, RZ, 0x20 ;  /* 0x00000020ff057803 */ /* 0x000fe20000000000 */
[-C--:B------:R-:W-:Y:S01]  /*5cf0*/  FMUL R36, R36, R88.reuse ;  /* 0x0000005824247220 */ /* 0x080fe20000400000 */
[----:B------:R-:W-:Y:S01]  /*5d00*/  F2FP.BF16.F32.PACK_AB R85, RZ, R85 ;  /* 0x00000055ff55723e */ /* 0x000fe200000010ff */
[----:B------:R-:W-:Y:S01]  /*5d10*/  FMUL R37, R37, R88 ;  /* 0x0000005825257220 */ /* 0x000fe20000400000 */
[----:B------:R-:W-:Y:S01]  /*5d20*/  F2FP.BF16.F32.PACK_AB R86, RZ, R86 ;  /* 0x00000056ff56723e */ /* 0x000fe200000010ff */
[-C--:B------:R-:W-:Y:S01]  /*5d30*/  FMUL R38, R38, R88.reuse ;  /* 0x0000005826267220 */ /* 0x080fe20000400000 */
[----:B------:R-:W-:Y:S01]  /*5d40*/  F2FP.BF16.F32.PACK_AB R87, RZ, R87 ;  /* 0x00000057ff57723e */ /* 0x000fe200000010ff */
[----:B------:R-:W-:Y:S01]  /*5d50*/  @P0 STG.E.U16 desc[UR38][R8.64+0x22], R67 ;  /* 0x0000224308000986 */ /* 0x000fe2000c101526 */
[----:B------:R-:W-:Y:S01]  /*5d60*/  ISETP.GT.AND P0, PT, R3, RZ, P2 ;  /* 0x000000ff0300720c */ /* 0x000fe20001704270 */
        /* <DEDUP_REMOVED lines=36> */
[----:B------:R-:W-:Y:S01]  /*5fb0*/  FMUL R55, R55, R88 ;  /* 0x0000005837377220 */ /* 0x000fe20000400000 */
[----:B------:R-:W-:-:S02]  /*5fc0*/  F2FP.BF16.F32.PACK_AB R39, RZ, R39 ;  /* 0x00000027ff27723e */ /* 0x000fc400000010ff */
[----:B------:R-:W-:Y:S01]  /*5fd0*/  F2FP.BF16.F32.PACK_AB R40, RZ, R40 ;  /* 0x00000028ff28723e */ /* 0x000fe200000010ff */
[----:B------:R-:W-:Y:S01]  /*5fe0*/  @P0 STG.E.U16 desc[UR38][R8.64+0x30], R70 ;  /* 0x0000304608000986 */ /* 0x000fe2000c101526 */
[----:B------:R-:W-:Y:S02]  /*5ff0*/  ISETP.GT.AND P0, PT, R3, 0x8, P1 ;  /* 0x000000080300780c */ /* 0x000fe40000f04270 */
[----:B------:R-:W-:Y:S02]  /*6000*/  ISETP.GT.AND P1, PT, R4, 0x21, PT ;  /* 0x000000210400780c */ /* 0x000fe40003f24270 */
[----:B------:R-:W-:Y:S02]  /*6010*/  F2FP.BF16.F32.PACK_AB R41, RZ, R41 ;  /* 0x00000029ff29723e */ /* 0x000fe400000010ff */
[----:B------:R-:W-:Y:S02]  /*6020*/  F2FP.BF16.F32.PACK_AB R42, RZ, R42 ;  /* 0x0000002aff2a723e */ /* 0x000fe400000010ff */
[----:B------:R-:W-:-:S02]  /*6030*/  F2FP.BF16.F32.PACK_AB R43, RZ, R43 ;  /* 0x0000002bff2b723e */ /* 0x000fc400000010ff */
[----:B------:R-:W-:Y:S02]  /*6040*/  F2FP.BF16.F32.PACK_AB R44, RZ, R44 ;  /* 0x0000002cff2c723e */ /* 0x000fe400000010ff */
[----:B------:R-:W-:Y:S01]  /*6050*/  F2FP.BF16.F32.PACK_AB R45, RZ, R45 ;  /* 0x0000002dff2d723e */ /* 0x000fe200000010ff */
[----:B------:R-:W-:Y:S01]  /*6060*/  @P0 STG.E.U16 desc[UR38][R8.64+0x32], R71 ;  /* 0x0000324708000986 */ /* 0x000fe2000c101526 */
[----:B------:R-:W-:Y:S02]  /*6070*/  ISETP.GT.AND P0, PT, R3, RZ, P2 ;  /* 0x000000ff0300720c */ /* 0x000fe40001704270 */
[----:B------:R-:W-:Y:S02]  /*6080*/  F2FP.BF16.F32.PACK_AB R46, RZ, R46 ;  /* 0x0000002eff2e723e */ /* 0x000fe400000010ff */
[----:B------:R-:W-:Y:S02]  /*6090*/  F2FP.BF16.F32.PACK_AB R47, RZ, R47 ;  /* 0x0000002fff2f723e */ /* 0x000fe400000010ff */
[----:B------:R-:W-:-:S02]  /*60a0*/  F2FP.BF16.F32.PACK_AB R48, RZ, R48 ;  /* 0x00000030ff30723e */ /* 0x000fc400000010ff */
[----:B------:R-:W-:Y:S02]  /*60b0*/  F2FP.BF16.F32.PACK_AB R49, RZ, R49 ;  /* 0x00000031ff31723e */ /* 0x000fe400000010ff */
[----:B------:R-:W-:Y:S02]  /*60c0*/  F2FP.BF16.F32.PACK_AB R50, RZ, R50 ;  /* 0x00000032ff32723e */ /* 0x000fe400000010ff */
[----:B------:R-:W-:Y:S01]  /*60d0*/  F2FP.BF16.F32.PACK_AB R51, RZ, R51 ;  /* 0x00000033ff33723e */ /* 0x000fe200000010ff */
[----:B------:R-:W-:Y:S01]  /*60e0*/  @P0 STG.E.U16 desc[UR38][R10.64+0x40], R72 ;  /* 0x000040480a000986 */ /* 0x000fe2000c101526 */
[----:B------:R-:W-:Y:S02]  /*60f0*/  ISETP.GT.AND P0, PT, R3, RZ, P1 ;  /* 0x000000ff0300720c */ /* 0x000fe40000f04270 */
[----:B------:R-:W-:Y:S02]  /*6100*/  F2FP.BF16.F32.PACK_AB R52, RZ, R52 ;  /* 0x00000034ff34723e */ /* 0x000fe400000010ff */
[----:B------:R-:W-:-:S02]  /*6110*/  F2FP.BF16.F32.PACK_AB R53, RZ, R53 ;  /* 0x00000035ff35723e */ /* 0x000fc400000010ff */
[----:B------:R-:W-:Y:S02]  /*6120*/  F2FP.BF16.F32.PACK_AB R54, RZ, R54 ;  /* 0x00000036ff36723e */ /* 0x000fe400000010ff */
[----:B------:R-:W-:-:S05]  /*6130*/  F2FP.BF16.F32.PACK_AB R55, RZ, R55 ;  /* 0x00000037ff37723e */ /* 0x000fca00000010ff */
[----:B------:R-:W-:Y:S01]  /*6140*/  @P0 STG.E.U16 desc[UR38][R10.64+0x42], R73 ;  /* 0x000042490a000986 */ /* 0x000fe2000c101526 */
[----:B------:R-:W-:Y:S02]  /*6150*/  ISETP.GT.AND P0, PT, R3, 0x8, P2 ;  /* 0x000000080300780c */ /* 0x000fe40001704270 */
[----:B------:R-:W-:-:S11]  /*6160*/  ISETP.GT.AND P2, PT, R4, 0x38, PT ;  /* 0x000000380400780c */ /* 0x000fd60003f44270 */
[----:B------:R-:W-:Y:S01]  /*6170*/  @P0 STG.E.U16 desc[UR38][R8.64+0x40], R74 ;  /* 0x0000404a08000986 */ /* 0x000fe2000c101526 */
[----:B------:R-:W-:-:S13]  /*6180*/  ISETP.GT.AND P0, PT, R3, 0x8, P1 ;  /* 0x000000080300780c */ /* 0x000fda0000f04270 */
[----:B------:R-:W-:Y:S01]  /*6190*/  @P0 STG.E.U16 desc[UR38][R8.64+0x42], R75 ;  /* 0x0000424b08000986 */ /* 0x000fe2000c101526 */
[----:B------:R-:W-:-:S13]  /*61a0*/  ISETP.GT.AND P0, PT, R3, RZ, P5 ;  /* 0x000000ff0300720c */ /* 0x000fda0002f04270 */
[----:B------:R-:W-:Y:S01]  /*61b0*/  @P0 STG.E.U16 desc[UR38][R10.64+0x50], R76 ;  /* 0x0000504c0a000986 */ /* 0x000fe2000c101526 */
[----:B------:R-:W-:-:S13]  /*61c0*/  ISETP.GT.AND P0, PT, R3, RZ, P4 ;  /* 0x000000ff0300720c */ /* 0x000fda0002704270 */
[----:B------:R-:W-:Y:S01]  /*61d0*/  @P0 STG.E.U16 desc[UR38][R10.64+0x52], R77 ;  /* 0x0000524d0a000986 */ /* 0x000fe2000c101526 */
[----:B------:R-:W-:-:S13]  /*61e0*/  ISETP.GT.AND P0, PT, R3, 0x8, P5 ;  /* 0x000000080300780c */ /* 0x000fda0002f04270 */
[----:B------:R-:W-:Y:S01]  /*61f0*/  @P0 STG.E.U16 desc[UR38][R8.64+0x50], R78 ;  /* 0x0000504e08000986 */ /* 0x000fe2000c101526 */
[----:B------:R-:W-:-:S13]  /*6200*/  ISETP.GT.AND P0, PT, R3, 0x8, P4 ;  /* 0x000000080300780c */ /* 0x000fda0002704270 */
[----:B------:R-:W-:Y:S01]  /*6210*/  @P0 STG.E.U16 desc[UR38][R8.64+0x52], R79 ;  /* 0x0000524f08000986 */ /* 0x000fe2000c101526 */
[----:B------:R-:W-:-:S13]  /*6220*/  ISETP.GT.AND P0, PT, R3, RZ, P3 ;  /* 0x000000ff0300720c */ /* 0x000fda0001f04270 */
[----:B------:R-:W-:Y:S01]  /*6230*/  @P0 STG.E.U16 desc[UR38][R10.64+0x60], R80 ;  /* 0x000060500a000986 */ /* 0x000fe2000c101526 */
[----:B------:R-:W-:-:S04]  /*6240*/  ISETP.GT.AND P0, PT, R4, 0x31, PT ;  /* 0x000000310400780c */ /* 0x000fc80003f04270 */
[----:B------:R-:W-:-:S13]  /*6250*/  ISETP.GT.AND P1, PT, R3, RZ, P0 ;  /* 0x000000ff0300720c */ /* 0x000fda0000724270 */
[----:B------:R-:W-:Y:S01]  /*6260*/  @P1 STG.E.U16 desc[UR38][R10.64+0x62], R81 ;  /* 0x000062510a001986 */ /* 0x000fe2000c101526 */
[----:B------:R-:W-:-:S13]  /*6270*/  ISETP.GT.AND P1, PT, R3, 0x8, P3 ;  /* 0x000000080300780c */ /* 0x000fda0001f24270 */
[----:B------:R-:W-:Y:S01]  /*6280*/  @P1 STG.E.U16 desc[UR38][R8.64+0x60], R82 ;  /* 0x0000605208001986 */ /* 0x000fe2000c101526 */
[----:B------:R-:W-:-:S13]  /*6290*/  ISETP.GT.AND P1, PT, R3, 0x8, P0 ;  /* 0x000000080300780c */ /* 0x000fda0000724270 */
[----:B------:R-:W-:Y:S01]  /*62a0*/  @P1 STG.E.U16 desc[UR38][R8.64+0x62], R83 ;  /* 0x0000625308001986 */ /* 0x000fe2000c101526 */
[----:B------:R-:W-:-:S05]  /*62b0*/  IADD3 R14, P1, R19, R8, RZ ;  /* 0x00000008130e7210 */ /* 0x000fca0007f3e0ff */
[----:B------:R-:W-:Y:S01]  /*62c0*/  IMAD.X R15, R13, 0x1, R9, P1 ;  /* 0x000000010d0f7824 */ /* 0x000fe200008e0609 */
[----:B------:R-:W-:-:S13]  /*62d0*/  ISETP.GT.AND P1, PT, R3, RZ, P2 ;  /* 0x000000ff0300720c */ /* 0x000fda0001724270 */
[----:B------:R-:W-:Y:S01]  /*62e0*/  @P1 STG.E.U16 desc[UR38][R10.64+0x70], R84 ;  /* 0x000070540a001986 */ /* 0x000fe2000c101526 */
[----:B------:R-:W-:-:S05]  /*62f0*/  IADD3 R20, P1, R19, R8, RZ ;  /* 0x0000000813147210 */ /* 0x000fca0007f3e0ff */
[----:B------:R-:W-:Y:S01]  /*6300*/  IMAD.X R21, R13, 0x1, R9, P1 ;  /* 0x000000010d157824 */ /* 0x000fe200008e0609 */
[----:B------:R-:W-:-:S05]  /*6310*/  IADD3 R12, P1, R19, R10, RZ ;  /* 0x0000000a130c7210 */ /* 0x000fca0007f3e0ff */
[----:B------:R-:W-:Y:S01]  /*6320*/  IMAD.X R13, R13, 0x1, R11, P1 ;  /* 0x000000010d0d7824 */ /* 0x000fe200008e060b */
[----:B------:R-:W-:-:S04]  /*6330*/  ISETP.GT.AND P1, PT, R4, 0x39, PT ;  /* 0x000000390400780c */ /* 0x000fc80003f24270 */
[----:B------:R-:W-:-:S13]  /*6340*/  ISETP.GT.AND P5, PT, R3, RZ, P1 ;  /* 0x000000ff0300720c */ /* 0x000fda0000fa4270 */
[----:B------:R-:W-:Y:S01]  /*6350*/  @P5 STG.E.U16 desc[UR38][R10.64+0x72], R85 ;  /* 0x000072550a005986 */ /* 0x000fe2000c101526 */
[----:B------:R-:W-:-:S13]  /*6360*/  ISETP.GT.AND P5, PT, R3, 0x8, P2 ;  /* 0x000000080300780c */ /* 0x000fda00017a4270 */
[----:B------:R-:W-:Y:S01]  /*6370*/  @P5 STG.E.U16 desc[UR38][R8.64+0x70], R86 ;  /* 0x0000705608005986 */ /* 0x000fe2000c101526 */
[----:B------:R-:W-:-:S13]  /*6380*/  ISETP.GT.AND P5, PT, R3, 0x8, P1 ;  /* 0x000000080300780c */ /* 0x000fda0000fa4270 */
[----:B------:R0:W-:Y:S01]  /*6390*/  @P5 STG.E.U16 desc[UR38][R8.64+0x72], R87 ;  /* 0x0000725708005986 */ /* 0x0001e2000c101526 */
[C---:B------:R-:W-:Y:S02]  /*63a0*/  ISETP.GT.AND P5, PT, R3.reuse, 0x80, P6 ;  /* 0x000000800300780c */ /* 0x040fe400037a4270 */
[----:B------:R-:W-:-:S11]  /*63b0*/  ISETP.GT.AND P6, PT, R3, 0x88, P6 ;  /* 0x000000880300780c */ /* 0x000fd600037c4270 */
[----:B------:R-:W-:Y:S01]  /*63c0*/  @P5 STG.E.U16 desc[UR38][R12.64], R24 ;  /* 0x000000180c005986 */ /* 0x000fe2000c101526 */
[----:B------:R-:W-:-:S04]  /*63d0*/  ISETP.GT.AND P5, PT, R4, 0x1, PT ;  /* 0x000000010400780c */ /* 0x000fc80003fa4270 */
[----:B------:R-:W-:-:S13]  /*63e0*/  ISETP.GT.AND P5, PT, R3, 0x80, P5 ;  /* 0x000000800300780c */ /* 0x000fda0002fa4270 */
[----:B0-----:R-:W-:Y:S02]  /*63f0*/  @P5 IMAD.MOV.U32 R8, RZ, RZ, R12 ;  /* 0x000000ffff085224 */ /* 0x001fe400078e000c */
[----:B------:R-:W-:-:S05]  /*6400*/  @P5 IMAD.MOV.U32 R9, RZ, RZ, R13 ;  /* 0x000000ffff095224 */ /* 0x000fca00078e000d */
[----:B------:R0:W-:Y:S01]  /*6410*/  @P5 STG.E.U16 desc[UR38][R8.64+0x2], R25 ;  /* 0x0000021908005986 */ /* 0x0001e2000c101526 */
[----:B------:R-:W-:-:S03]  /*6420*/  ISETP.NE.AND P5, PT, R5, RZ, PT ;  /* 0x000000ff0500720c */ /* 0x000fc60003fa5270 */
[----:B------:R-:W-:Y:S01]  /*6430*/  @P6 STG.E.U16 desc[UR38][R14.64], R26 ;  /* 0x0000001a0e006986 */ /* 0x000fe2000c101526 */
[----:B------:R-:W-:-:S04]  /*6440*/  ISETP.GT.AND P6, PT, R4, 0x1, PT ;  /* 0x000000010400780c */ /* 0x000fc80003fc4270 */
[----:B------:R-:W-:-:S13]  /*6450*/  ISETP.GT.AND P6, PT, R3, 0x88, P6 ;  /* 0x000000880300780c */ /* 0x000fda00037c4270 */
[----:B------:R-:W-:Y:S01]  /*6460*/  @P6 STG.E.U16 desc[UR38][R20.64+0x2], R27 ;  /* 0x0000021b14006986 */ /* 0x000fe2000c101526 */
[----:B------:R-:W-:-:S04]  /*6470*/  ISETP.GT.AND P6, PT, R4, 0x8, PT ;  /* 0x000000080400780c */ /* 0x000fc80003fc4270 */
[----:B------:R-:W-:-:S13]  /*6480*/  ISETP.GT.AND P6, PT, R3, 0x80, P6 ;  /* 0x000000800300780c */ /* 0x000fda00037c4270 */
[----:B0-----:R-:W-:Y:S02]  /*6490*/  @P6 IMAD.MOV.U32 R8, RZ, RZ, R12 ;  /* 0x000000ffff086224 */ /* 0x001fe400078e000c */
[----:B------:R-:W-:-:S05]  /*64a0*/  @P6 IMAD.MOV.U32 R9, RZ, RZ, R13 ;  /* 0x000000ffff096224 */ /* 0x000fca00078e000d */
[----:B------:R0:W-:Y:S01]  /*64b0*/  @P6 STG.E.U16 desc[UR38][R8.64+0x10], R28 ;  /* 0x0000101c08006986 */ /* 0x0001e2000c101526 */
[----:B------:R-:W-:-:S04]  /*64c0*/  ISETP.GT.AND P6, PT, R4, 0x9, PT ;  /* 0x000000090400780c */ /* 0x000fc80003fc4270 */
[----:B------:R-:W-:-:S13]  /*64d0*/  ISETP.GT.AND P6, PT, R3, 0x80, P6 ;  /* 0x000000800300780c */ /* 0x000fda00037c4270 */
[----:B0-----:R-:W-:Y:S02]  /*64e0*/  @P6 IMAD.MOV.U32 R8, RZ, RZ, R12 ;  /* 0x000000ffff086224 */ /* 0x001fe400078e000c */
[----:B------:R-:W-:-:S05]  /*64f0*/  @P6 IMAD.MOV.U32 R9, RZ, RZ, R13 ;  /* 0x000000ffff096224 */ /* 0x000fca00078e000d */
[----:B------:R0:W-:Y:S01]  /*6500*/  @P6 STG.E.U16 desc[UR38][R8.64+0x12], R29 ;  /* 0x0000121d08006986 */ /* 0x0001e2000c101526 */
[----:B------:R-:W-:-:S04]  /*6510*/  ISETP.GT.AND P6, PT, R4, 0x8, PT ;  /* 0x000000080400780c */ /* 0x000fc80003fc4270 */
[----:B------:R-:W-:-:S13]  /*6520*/  ISETP.GT.AND P6, PT, R3, 0x88, P6 ;  /* 0x000000880300780c */ /* 0x000fda00037c4270 */
        /* <DEDUP_REMOVED lines=45> */
[----:B------:R-:W-:Y:S01]  /*6800*/  @P6 STG.E.U16 desc[UR38][R8.64+0x42], R41 ;  /* 0x0000422908006986 */ /* 0x000fe2000c101526 */
[----:B------:R-:W-:-:S04]  /*6810*/  ISETP.GT.AND P6, PT, R4, 0x20, PT ;  /* 0x000000200400780c */ /* 0x000fc80003fc4270 */
[----:B------:R-:W-:-:S13]  /*6820*/  ISETP.GT.AND P6, PT, R3, 0x88, P6 ;  /* 0x000000880300780c */ /* 0x000fda00037c4270 */
[----:B------:R-:W-:Y:S01]  /*6830*/  @P6 STG.E.U16 desc[UR38][R6.64+0x40], R42 ;  /* 0x0000402a06006986 */ /* 0x000fe2000c101526 */
[----:B------:R-:W-:-:S04]  /*6840*/  ISETP.GT.AND P6, PT, R4, 0x21, PT ;  /* 0x000000210400780c */ /* 0x000fc80003fc4270 */
[----:B------:R-:W-:-:S13]  /*6850*/  ISETP.GT.AND P6, PT, R3, 0x88, P6 ;  /* 0x000000880300780c */ /* 0x000fda00037c4270 */
[----:B------:R-:W-:Y:S02]  /*6860*/  @P6 IMAD.MOV.U32 R4, RZ, RZ, R6 ;  /* 0x000000ffff046224 */ /* 0x000fe400078e0006 */
[----:B------:R-:W-:-:S05]  /*6870*/  @P6 IMAD.MOV.U32 R5, RZ, RZ, R7 ;  /* 0x000000ffff056224 */ /* 0x000fca00078e0007 */
[----:B------:R0:W-:Y:S01]  /*6880*/  @P6 STG.E.U16 desc[UR38][R4.64+0x42], R43 ;  /* 0x0000422b04006986 */ /* 0x0001e2000c101526 */
[C---:B------:R-:W-:Y:S02]  /*6890*/  ISETP.GT.AND P6, PT, R3.reuse, 0x80, P5 ;  /* 0x000000800300780c */ /* 0x040fe40002fc4270 */
[----:B------:R-:W-:-:S11]  /*68a0*/  ISETP.GT.AND P5, PT, R3, 0x88, P5 ;  /* 0x000000880300780c */ /* 0x000fd60002fa4270 */
[----:B0-----:R-:W-:Y:S02]  /*68b0*/  @P6 IMAD.MOV.U32 R4, RZ, RZ, R12 ;  /* 0x000000ffff046224 */ /* 0x001fe400078e000c */
[----:B------:R-:W-:-:S05]  /*68c0*/  @P6 IMAD.MOV.U32 R5, RZ, RZ, R13 ;  /* 0x000000ffff056224 */ /* 0x000fca00078e000d */
[----:B------:R0:W-:Y:S01]  /*68d0*/  @P6 STG.E.U16 desc[UR38][R4.64+0x50], R44 ;  /* 0x0000502c04006986 */ /* 0x0001e2000c101526 */
[C---:B------:R-:W-:Y:S02]  /*68e0*/  ISETP.GT.AND P6, PT, R3.reuse, 0x80, P4 ;  /* 0x000000800300780c */ /* 0x040fe400027c4270 */
[----:B------:R-:W-:-:S11]  /*68f0*/  ISETP.GT.AND P4, PT, R3, 0x88, P4 ;  /* 0x000000880300780c */ /* 0x000fd60002784270 */
[----:B0-----:R-:W-:Y:S02]  /*6900*/  @P6 IMAD.MOV.U32 R4, RZ, RZ, R12 ;  /* 0x000000ffff046224 */ /* 0x001fe400078e000c */
[----:B------:R-:W-:-:S05]  /*6910*/  @P6 IMAD.MOV.U32 R5, RZ, RZ, R13 ;  /* 0x000000ffff056224 */ /* 0x000fca00078e000d */
[----:B------:R0:W-:Y:S02]  /*6920*/  @P6 STG.E.U16 desc[UR38][R4.64+0x52], R45 ;  /* 0x0000522d04006986 */ /* 0x0001e4000c101526 */
[----:B0-----:R-:W-:Y:S02]  /*6930*/  @P5 IMAD.MOV.U32 R4, RZ, RZ, R6 ;  /* 0x000000ffff045224 */ /* 0x001fe400078e0006 */
[----:B------:R-:W-:-:S05]  /*6940*/  @P5 IMAD.MOV.U32 R5, RZ, RZ, R7 ;  /* 0x000000ffff055224 */ /* 0x000fca00078e0007 */
[----:B------:R0:W-:Y:S01]  /*6950*/  @P5 STG.E.U16 desc[UR38][R4.64+0x50], R46 ;  /* 0x0000502e04005986 */ /* 0x0001e2000c101526 */
[C---:B------:R-:W-:Y:S02]  /*6960*/  ISETP.GT.AND P5, PT, R3.reuse, 0x80, P3 ;  /* 0x000000800300780c */ /* 0x040fe40001fa4270 */
[----:B------:R-:W-:Y:S01]  /*6970*/  ISETP.GT.AND P3, PT, R3, 0x88, P3 ;  /* 0x000000880300780c */ /* 0x000fe20001f64270 */
        /* <DEDUP_REMOVED lines=17> */
[----:B------:R0:W-:Y:S02]  /*6a90*/  @P3 STG.E.U16 desc[UR38][R4.64+0x60], R50 ;  /* 0x0000603204003986 */ /* 0x0001e4000c101526 */
[----:B0-----:R-:W-:Y:S02]  /*6aa0*/  @P0 IMAD.MOV.U32 R4, RZ, RZ, R6 ;  /* 0x000000ffff040224 */ /* 0x001fe400078e0006 */
[----:B------:R-:W-:-:S05]  /*6ab0*/  @P0 IMAD.MOV.U32 R5, RZ, RZ, R7 ;  /* 0x000000ffff050224 */ /* 0x000fca00078e0007 */
[----:B------:R0:W-:Y:S02]  /*6ac0*/  @P0 STG.E.U16 desc[UR38][R4.64+0x62], R51 ;  /* 0x0000623304000986 */ /* 0x0001e4000c101526 */
[----:B0-----:R-:W-:Y:S02]  /*6ad0*/  @P5 IMAD.MOV.U32 R4, RZ, RZ, R12 ;  /* 0x000000ffff045224 */ /* 0x001fe400078e000c */
[----:B------:R-:W-:-:S05]  /*6ae0*/  @P5 IMAD.MOV.U32 R5, RZ, RZ, R13 ;  /* 0x000000ffff055224 */ /* 0x000fca00078e000d */
[----:B------:R0:W-:Y:S04]  /*6af0*/  @P5 STG.E.U16 desc[UR38][R4.64+0x70], R52 ;  /* 0x0000703404005986 */ /* 0x0001e8000c101526 */
[----:B------:R1:W-:Y:S01]  /*6b00*/  @P4 STG.E.U16 desc[UR38][R12.64+0x72], R53 ;  /* 0x000072350c004986 */ /* 0x0003e2000c101526 */
[----:B0-----:R-:W-:Y:S02]  /*6b10*/  @P2 IMAD.MOV.U32 R4, RZ, RZ, R6 ;  /* 0x000000ffff042224 */ /* 0x001fe400078e0006 */
[----:B------:R-:W-:-:S05]  /*6b20*/  @P2 IMAD.MOV.U32 R5, RZ, RZ, R7 ;  /* 0x000000ffff052224 */ /* 0x000fca00078e0007 */
[----:B------:R1:W-:Y:S04]  /*6b30*/  @P2 STG.E.U16 desc[UR38][R4.64+0x70], R54 ;  /* 0x0000703604002986 */ /* 0x0003e8000c101526 */
[----:B------:R1:W-:Y:S02]  /*6b40*/  @P1 STG.E.U16 desc[UR38][R6.64+0x72], R55 ;  /* 0x0000723706001986 */ /* 0x0003e4000c101526 */
.L_x_153:
[----:B------:R-:W-:Y:S05]  /*6b50*/  BSYNC B0 ;  /* 0x0000000000007941 */ /* 0x000fea0003800000 */
.L_x_29:
[----:B------:R-:W-:Y:S01]  /*6b60*/  IADD3 R16, P0, R16, UR36, RZ ;  /* 0x0000002410107c10 */ /* 0x000fe2000ff1e0ff */
[----:B------:R-:W-:Y:S01]  /*6b70*/  ULDC.64 UR4, c[0x0][0x650] ;  /* 0x0001940000047ab9 */ /* 0x000fe20000000a00 */
[----:B------:R-:W-:Y:S01]  /*6b80*/  PRMT R3, RZ, 0x7610, R3 ;  /* 0x00007610ff037816 */ /* 0x000fe20000000003 */
[----:B------:R-:W-:Y:S01]  /*6b90*/  IMAD.MOV.U32 R100, RZ, RZ, -0x1 ;  /* 0xffffffffff647424 */ /* 0x000fe200078e00ff */
[----:B------:R-:W-:Y:S01]  /*6ba0*/  IADD3.X R17, R17, UR42, RZ, P0, !PT ;  /* 0x0000002a11117c10 */ /* 0x000fe200087fe4ff */
[----:B------:R-:W-:Y:S01]  /*6bb0*/  IMAD.MOV.U32 R19, RZ, RZ, -0x1 ;  /* 0xffffffffff137424 */ /* 0x000fe200078e00ff */
[----:B------:R-:W-:-:S04]  /*6bc0*/  ISETP.GE.U32.AND P0, PT, R16, UR4, PT ;  /* 0x0000000410007c0c */ /* 0x000fc8000bf06070 */
[----:B------:R-:W-:-:S13]  /*6bd0*/  ISETP.GE.U32.AND.EX P0, PT, R17, UR5, PT, P0 ;  /* 0x0000000511007c0c */ /* 0x000fda000bf06100 */
[----:B------:R-:W-:Y:S05]  /*6be0*/  @P0 BRA `(.L_x_154) ;  /* 0x0000000400500947 */ /* 0x000fea0003800000 */
[----:B0-----:R-:W0:Y:S01]  /*6bf0*/  LDC.64 R10, c[0x0][0x628] ;  /* 0x00018a00ff0a7b82 */ /* 0x001e220000000a00 */
[----:B-1----:R-:W1:Y:S01]  /*6c00*/  S2R R12, SR_CTAID.X ;  /* 0x00000000000c7919 */ /* 0x002e620000002500 */
[----:B----4-:R-:W-:Y:S02]  /*6c10*/  IMAD.MOV.U32 R8, RZ, RZ, R16 ;  /* 0x000000ffff087224 */ /* 0x010fe400078e0010 */
[----:B------:R-:W-:Y:S01]  /*6c20*/  IMAD.MOV.U32 R9, RZ, RZ, R17 ;  /* 0x000000ffff097224 */ /* 0x000fe200078e0011 */
[----:B------:R-:W4:Y:S03]  /*6c30*/  S2R R20, SR_CTAID.Y ;  /* 0x0000000000147919 */ /* 0x000f260000002600 */
[----:B------:R-:W1:Y:S08]  /*6c40*/  LDC R0, c[0x0][0x630] ;  /* 0x00018c00ff007b82 */ /* 0x000e700000000800 */
[----:B------:R-:W1:Y:S01]  /*6c50*/  LDC.64 R14, c[0x0][0x620] ;  /* 0x00018800ff0e7b82 */ /* 0x000e620000000a00 */
[----:B0-----:R-:W-:-:S04]  /*6c60*/  ISETP.NE.U32.AND P0, PT, R10, RZ, PT ;  /* 0x000000ff0a00720c */ /* 0x001fc80003f05070 */
[----:B------:R-:W-:-:S13]  /*6c70*/  ISETP.NE.AND.EX P0, PT, R11, RZ, PT, P0 ;  /* 0x000000ff0b00720c */ /* 0x000fda0003f05300 */
[----:B-1--4-:R-:W-:Y:S05]  /*6c80*/  @!P0 BRA `(.L_x_155) ;  /* 0x0000000000288947 */ /* 0x012fea0003800000 */
        /* <DEDUP_REMOVED lines=10> */
.L_x_155:
[-CC-:B------:R-:W-:Y:S01]  /*6d30*/  SHF.R.U64 R19, R8, R0.reuse, R9.reuse ;  /* 0x0000000008137219 */ /* 0x180fe20000001209 */
[----:B------:R-:W0:Y:S01]  /*6d40*/  LDC.64 R26, c[0x0][0x640] ;  /* 0x00019000ff1a7b82 */ /* 0x000e220000000a00 */
[----:B------:R-:W-:Y:S01]  /*6d50*/  SHF.R.U32.HI R0, RZ, R0, R9 ;  /* 0x00000000ff007219 */ /* 0x000fe20000011609 */
[----:B------:R-:W-:Y:S01]  /*6d60*/  ULDC UR4, c[0x0][0x150] ;  /* 0x0000540000047ab9 */ /* 0x000fe20000000800 */
[----:B------:R-:W-:Y:S02]  /*6d70*/  IADD3 R3, P0, RZ, -R19, RZ ;  /* 0x80000013ff037210 */ /* 0x000fe40007f1e0ff */
[----:B------:R-:W-:-:S03]  /*6d80*/  I2FP.F32.U32 R7, R12 ;  /* 0x0000000c00077245 */ /* 0x000fc60000201000 */
[----:B------:R-:W1:Y:S01]  /*6d90*/  LDC R6, c[0x0][0x618] ;  /* 0x00018600ff067b82 */ /* 0x000e620000000800 */
[----:B------:R-:W-:Y:S02]  /*6da0*/  IMAD.X R5, RZ, RZ, ~R0, P0 ;  /* 0x000000ffff057224 */ /* 0x000fe400000e0e00 */
[----:B------:R-:W-:Y:S01]  /*6db0*/  FMUL R7, R7, UR4 ;  /* 0x0000000407077c20 */ /* 0x000fe20008400000 */
[----:B------:R-:W-:Y:S01]  /*6dc0*/  ULDC UR4, c[0x0][0x154] ;  /* 0x0000550000047ab9 */ /* 0x000fe20000000800 */
[-C--:B------:R-:W-:Y:S02]  /*6dd0*/  IMAD R0, R5, R14.reuse, RZ ;  /* 0x0000000e05007224 */ /* 0x080fe400078e02ff */
[C---:B------:R-:W-:Y:S01]  /*6de0*/  IMAD.WIDE.U32 R4, R3.reuse, R14, R16 ;  /* 0x0000000e03047225 */ /* 0x040fe200078e0010 */
[----:B------:R-:W4:Y:S01]  /*6df0*/  LDC R8, c[0x0][0x608] ;  /* 0x00018200ff087b82 */ /* 0x000f220000000800 */
[----:B------:R-:W2:Y:S02]  /*6e00*/  F2I.U32.TRUNC.NTZ R7, R7 ;  /* 0x0000000700077305 */ /* 0x000ea4000020f000 */
[----:B------:R-:W-:Y:S01]  /*6e10*/  IMAD R3, R3, R15, R0 ;  /* 0x0000000f03037224 */ /* 0x000fe200078e0200 */
[----:B------:R-:W-:-:S03]  /*6e20*/  I2FP.F32.U32 R0, R20 ;  /* 0x0000001400007245 */ /* 0x000fc60000201000 */
[----:B------:R-:W-:Y:S01]  /*6e30*/  IMAD.IADD R3, R5, 0x1, R3 ;  /* 0x0000000105037824 */ /* 0x000fe200078e0203 */
[----:B------:R-:W3:Y:S01]  /*6e40*/  LDC R11, c[0x0][0x658] ;  /* 0x00019600ff0b7b82 */ /* 0x000ee20000000800 */
[----:B0-----:R-:W-:-:S04]  /*6e50*/  ISETP.NE.U32.AND P0, PT, R26, RZ, PT ;  /* 0x000000ff1a00720c */ /* 0x001fc80003f05070 */
[----:B------:R-:W-:-:S03]  /*6e60*/  ISETP.NE.AND.EX P0, PT, R27, RZ, PT, P0 ;  /* 0x000000ff1b00720c */ /* 0x000fc60003f05300 */
[----:B------:R-:W0:Y:S01]  /*6e70*/  LDC R9, c[0x0][0x144] ;  /* 0x00005100ff097b82 */ /* 0x000e220000000800 */
[-C--:B-1----:R-:W-:Y:S01]  /*6e80*/  SHF.R.U64 R10, R4, R6.reuse, R3 ;  /* 0x00000006040a7219 */ /* 0x082fe20000001203 */
[----:B--2---:R-:W-:Y:S01]  /*6e90*/  IMAD.MOV R7, RZ, RZ, -R7 ;  /* 0x000000ffff077224 */ /* 0x004fe200078e0a07 */
[----:B------:R-:W-:Y:S01]  /*6ea0*/  SHF.R.U32.HI R3, RZ, R6, R3 ;  /* 0x00000006ff037219 */ /* 0x000fe20000011603 */
[----:B------:R-:W-:-:S04]  /*6eb0*/  FMUL R6, R0, UR4 ;  /* 0x0000000400067c20 */ /* 0x000fc80008400000 */
[----:B------:R-:W1:Y:S01]  /*6ec0*/  LDC R21, c[0x0][0x148] ;  /* 0x00005200ff157b82 */ /* 0x000e620000000800 */
[----:B------:R2:W0:Y:S01]  /*6ed0*/  F2I.U32.TRUNC.NTZ R14, R6 ;  /* 0x00000006000e7305 */ /* 0x000422000020f000 */
[-CC-:B----4-:R-:W-:Y:S02]  /*6ee0*/  SHF.R.U64 R13, R10, R8.reuse, R3.reuse ;  /* 0x000000080a0d7219 */ /* 0x190fe40000001203 */
[----:B------:R-:W-:-:S04]  /*6ef0*/  SHF.R.U32.HI R0, RZ, R8, R3 ;  /* 0x00000008ff007219 */ /* 0x000fc80000011603 */
[----:B------:R-:W4:Y:S01]  /*6f00*/  LDC R24, c[0x0][0x600] ;  /* 0x00018000ff187b82 */ /* 0x000f220000000800 */
[-CC-:B---3--:R-:W-:Y:S02]  /*6f10*/  SHF.R.U64 R15, R13, R11.reuse, R0.reuse ;  /* 0x0000000b0d0f7219 */ /* 0x188fe40000001200 */
[----:B------:R-:W-:-:S03]  /*6f20*/  SHF.R.U32.HI R5, RZ, R11, R0 ;  /* 0x0000000bff057219 */ /* 0x000fc60000011600 */
[----:B------:R-:W-:Y:S02]  /*6f30*/  IMAD.MOV.U32 R4, RZ, RZ, R15 ;  /* 0x000000ffff047224 */ /* 0x000fe400078e000f */
[----:B------:R-:W3:Y:S01]  /*6f40*/  LDC R28, c[0x0][0x648] ;  /* 0x00019200ff1c7b82 */ /* 0x000ee20000000800 */
[----:B0-----:R-:W-:-:S07]  /*6f50*/  IMAD R25, R9, R7, R12 ;  /* 0x0000000709197224 */ /* 0x001fce00078e020c */
[----:B------:R-:W0:Y:S08]  /*6f60*/  LDC R29, c[0x0][0x638] ;  /* 0x00018e00ff1d7b82 */ /* 0x000e300000000800 */
[----:B------:R-:W0:Y:S01]  /*6f70*/  LDC R30, c[0x0][0x610] ;  /* 0x00018400ff1e7b82 */ /* 0x000e220000000800 */
[----:B-12-4-:R-:W-:Y:S05]  /*6f80*/  @!P0 BRA `(.L_x_156) ;  /* 0x0000000000288947 */ /* 0x016fea0003800000 */
        /* <DEDUP_REMOVED lines=10> */
.L_x_156:
[----:B------:R-:W-:Y:S01]  /*7030*/  ISETP.NE.AND P0, PT, R2, 0x1, PT ;  /* 0x000000010200780c */ /* 0x000fe20003f05270 */
[----:B------:R-:W-:Y:S01]  /*7040*/  IMAD.MOV R14, RZ, RZ, -R14 ;  /* 0x000000ffff0e7224 */ /* 0x000fe200078e0a0e */
[----:B---3--:R-:W-:Y:S01]  /*7050*/  SHF.R.U64 R3, R4, R28, R5 ;  /* 0x0000001c04037219 */ /* 0x008fe20000001205 */
[----:B------:R-:W-:Y:S01]  /*7060*/  VIADD R5, R24, 0xffffffff ;  /* 0xffffffff18057836 */ /* 0x000fe20000000000 */
[----:B------:R-:W-:-:S03]  /*7070*/  LOP3.LUT R0, R13, R98, RZ, 0xc0, !PT ;  /* 0x000000620d007212 */ /* 0x000fc600078ec0ff */
[----:B------:R-:W-:Y:S01]  /*7080*/  IMAD.MOV R4, RZ, RZ, -R3 ;  /* 0x000000ffff047224 */ /* 0x000fe200078e0a03 */
[----:B------:R-:W-:Y:S01]  /*7090*/  LOP3.LUT R10, R10, R5, RZ, 0xc0, !PT ;  /* 0x000000050a0a7212 */ /* 0x000fe200078ec0ff */
[----:B------:R-:W-:Y:S02]  /*70a0*/  IMAD R0, R91, R3, R0 ;  /* 0x000000035b007224 */ /* 0x000fe400078e0200 */
[----:B0-----:R-:W-:Y:S02]  /*70b0*/  IMAD R3, R4, R29, R15 ;  /* 0x0000001d04037224 */ /* 0x001fe400078e020f */
[----:B------:R-:W-:Y:S02]  /*70c0*/  @P0 IMAD R25, R21, R14, R20 ;  /* 0x0000000e15190224 */ /* 0x000fe400078e0214 */
[----:B------:R-:W-:Y:S02]  /*70d0*/  IMAD R5, R3, R24, R10 ;  /* 0x0000001803057224 */ /* 0x000fe400078e020a */
[----:B------:R-:W-:-:S02]  /*70e0*/  IMAD R0, R0, R30, R25 ;  /* 0x0000001e00007224 */ /* 0x000fc400078e0219 */
[----:B------:R-:W-:-:S03]  /*70f0*/  IMAD.MOV.U32 R4, RZ, RZ, 0x1 ;  /* 0x00000001ff047424 */ /* 0x000fc600078e00ff */
[----:B------:R-:W-:Y:S02]  /*7100*/  SEL R100, R5, R0, !P0 ;  /* 0x0000000005647207 */ /* 0x000fe40004000000 */
[----:B------:R-:W-:Y:S02]  /*7110*/  PRMT R3, R4, 0x7610, R3 ;  /* 0x0000761004037816 */ /* 0x000fe40000000003 */
[----:B------:R-:W-:-:S07]  /*7120*/  SEL R0, R0, R5, !P0 ;  /* 0x0000000500007207 */ /* 0x000fce0004000000 */
.L_x_154:
[----:B------:R-:W-:Y:S01]  /*7130*/  LOP3.LUT P0, RZ, R3, 0xff, RZ, 0xc0, !PT ;  /* 0x000000ff03ff7812 */ /* 0x000fe2000780c0ff */
[----:B------:R-:W-:-:S12]  /*7140*/  IMAD.MOV.U32 R107, RZ, RZ, R0 ;  /* 0x000000ffff6b7224 */ /* 0x000fd800078e0000 */
[----:B------:R-:W-:Y:S05]  /*7150*/  @P0 BRA `(.L_x_157) ;  /* 0xffffffa000640947 */ /* 0x000fea000383ffff */
[----:B------:R-:W-:Y:S05]  /*7160*/  EXIT ;  /* 0x000000000000794d */ /* 0x000fea0003800000 */
.L_x_4:
        /* <DEDUP_REMOVED lines=26> */
.L_x_159:
[--C-:B------:R-:W-:Y:S01]  /*7310*/  SHF.R.U64 R14, R12, R20, R13.reuse ;  /* 0x000000140c0e7219 */ /* 0x100fe2000000120d */
[----:B------:R-:W0:Y:S01]  /*7320*/  LDC R24, c[0x0][0x618] ;  /* 0x00018600ff187b82 */ /* 0x000e220000000800 */
[----:B------:R-:W-:Y:S01]  /*7330*/  I2FP.F32.U32 R8, R6 ;  /* 0x0000000600087245 */ /* 0x000fe20000201000 */
[----:B------:R-:W-:Y:S01]  /*7340*/  ULDC UR4, c[0x0][0x150] ;  /* 0x0000540000047ab9 */ /* 0x000fe20000000800 */
[----:B------:R-:W-:Y:S02]  /*7350*/  SHF.R.U32.HI R7, RZ, R20, R13 ;  /* 0x00000014ff077219 */ /* 0x000fe4000001160d */
[----:B------:R-:W-:Y:S01]  /*7360*/  IADD3 R11, P0, RZ, -R14, RZ ;  /* 0x8000000eff0b7210 */ /* 0x000fe20007f1e0ff */
[----:B------:R-:W-:Y:S01]  /*7370*/  FMUL R13, R8, UR4 ;  /* 0x00000004080d7c20 */ /* 0x000fe20008400000 */
[----:B------:R-:W-:Y:S01]  /*7380*/  ULDC UR4, c[0x0][0x154] ;  /* 0x0000550000047ab9 */ /* 0x000fe20000000800 */
[----:B------:R-:W1:Y:S02]  /*7390*/  LDC.64 R26, c[0x0][0x640] ;  /* 0x00019000ff1a7b82 */ /* 0x000e640000000a00 */
[----:B------:R-:W-:-:S02]  /*73a0*/  IMAD.X R7, RZ, RZ, ~R7, P0 ;  /* 0x000000ffff077224 */ /* 0x000fc400000e0e07 */
[----:B------:R-:W2:Y:S01]  /*73b0*/  F2I.U32.TRUNC.NTZ R13, R13 ;  /* 0x0000000d000d7305 */ /* 0x000ea2000020f000 */
[----:B------:R-:W-:-:S03]  /*73c0*/  IMAD.WIDE.U32 R8, R11, R22, R16 ;  /* 0x000000160b087225 */ /* 0x000fc600078e0010 */
[----:B------:R-:W3:Y:S01]  /*73d0*/  LDC R15, c[0x0][0x144] ;  /* 0x00005100ff0f7b82 */ /* 0x000ee20000000800 */
[----:B------:R-:W-:-:S04]  /*73e0*/  IMAD R10, R7, R22, RZ ;  /* 0x00000016070a7224 */ /* 0x000fc800078e02ff */
[----:B------:R-:W-:Y:S02]  /*73f0*/  IMAD R7, R11, R23, R10 ;  /* 0x000000170b077224 */ /* 0x000fe400078e020a */
[----:B------:R-:W-:Y:S01]  /*7400*/  IMAD.MOV.U32 R10, RZ, RZ, -0x1 ;  /* 0xffffffffff0a7424 */ /* 0x000fe200078e00ff */
[----:B------:R-:W4:Y:S01]  /*7410*/  LDC R20, c[0x0][0x608] ;  /* 0x00018200ff147b82 */ /* 0x000f220000000800 */
[----:B------:R-:W-:Y:S01]  /*7420*/  IMAD.IADD R7, R9, 0x1, R7 ;  /* 0x0000000109077824 */ /* 0x000fe200078e0207 */
[----:B------:R-:W-:-:S04]  /*7430*/  I2FP.F32.U32 R9, R5 ;  /* 0x0000000500097245 */ /* 0x000fc80000201000 */
[-C--:B0-----:R-:W-:Y:S01]  /*7440*/  SHF.R.U64 R12, R8, R24.reuse, R7 ;  /* 0x00000018080c7219 */ /* 0x081fe20000001207 */
[----:B--2---:R-:W-:Y:S01]  /*7450*/  IMAD.MOV R8, RZ, RZ, -R13 ;  /* 0x000000ffff087224 */ /* 0x004fe200078e0a0d */
[----:B------:R-:W0:Y:S01]  /*7460*/  LDC R11, c[0x0][0x658] ;  /* 0x00019600ff0b7b82 */ /* 0x000e220000000800 */
[----:B-1----:R-:W-:Y:S01]  /*7470*/  ISETP.NE.U32.AND P0, PT, R26, RZ, PT ;  /* 0x000000ff1a00720c */ /* 0x002fe20003f05070 */
[----:B------:R-:W-:Y:S01]  /*7480*/  FMUL R9, R9, UR4 ;  /* 0x0000000409097c20 */ /* 0x000fe20008400000 */
[----:B------:R-:W-:Y:S02]  /*7490*/  SHF.R.U32.HI R7, RZ, R24, R7 ;  /* 0x00000018ff077219 */ /* 0x000fe40000011607 */
[----:B------:R-:W-:-:S03]  /*74a0*/  ISETP.NE.AND.EX P0, PT, R27, RZ, PT, P0 ;  /* 0x000000ff1b00720c */ /* 0x000fc60003f05300 */
[----:B------:R-:W1:Y:S01]  /*74b0*/  LDC R22, c[0x0][0x148] ;  /* 0x00005200ff167b82 */ /* 0x000e620000000800 */
[----:B---3--:R-:W-:Y:S02]  /*74c0*/  IMAD R23, R15, R8, R6 ;  /* 0x000000080f177224 */ /* 0x008fe400078e0206 */
[----:B------:R-:W-:-:S05]  /*74d0*/  IMAD.MOV.U32 R8, RZ, RZ, 0x1 ;  /* 0x00000001ff087424 */ /* 0x000fca00078e00ff */
[----:B------:R-:W2:Y:S01]  /*74e0*/  LDC R21, c[0x0][0x600] ;  /* 0x00018000ff157b82 */ /* 0x000ea20000000800 */
[-CC-:B----4-:R-:W-:Y:S02]  /*74f0*/  SHF.R.U64 R15, R12, R20.reuse, R7.reuse ;  /* 0x000000140c0f7219 */ /* 0x190fe40000001207 */
[----:B------:R-:W-:Y:S02]  /*7500*/  SHF.R.U32.HI R6, RZ, R20, R7 ;  /* 0x00000014ff067219 */ /* 0x000fe40000011607 */
[----:B------:R3:W4:Y:S03]  /*7510*/  F2I.U32.TRUNC.NTZ R20, R9 ;  /* 0x0000000900147305 */ /* 0x000726000020f000 */
[----:B------:R-:W1:Y:S01]  /*7520*/  LDC R25, c[0x0][0x648] ;  /* 0x00019200ff197b82 */ /* 0x000e620000000800 */
[-C--:B0-----:R-:W-:Y:S02]  /*7530*/  SHF.R.U64 R19, R15, R11.reuse, R6 ;  /* 0x0000000b0f137219 */ /* 0x081fe40000001206 */
[----:B------:R-:W-:-:S02]  /*7540*/  SHF.L.U32 R10, R10, R11, RZ ;  /* 0x0000000b0a0a7219 */ /* 0x000fc400000006ff */
[-C--:B------:R-:W-:Y:S01]  /*7550*/  SHF.R.U32.HI R7, RZ, R11.reuse, R6 ;  /* 0x0000000bff077219 */ /* 0x080fe20000011606 */
[----:B------:R-:W-:Y:S01]  /*7560*/  IMAD.MOV.U32 R6, RZ, RZ, R19 ;  /* 0x000000ffff067224 */ /* 0x000fe200078e0013 */
[----:B------:R-:W-:Y:S01]  /*7570*/  SHF.L.U32 R24, R8, R11, RZ ;  /* 0x0000000b08187219 */ /* 0x000fe200000006ff */
[----:B------:R-:W0:Y:S01]  /*7580*/  LDC R28, c[0x0][0x638] ;  /* 0x00018e00ff1c7b82 */ /* 0x000e220000000800 */
[----:B------:R-:W-:-:S07]  /*7590*/  LOP3.LUT R30, RZ, R10, RZ, 0x33, !PT ;  /* 0x0000000aff1e7212 */ /* 0x000fce00078e33ff */
[----:B------:R-:W0:Y:S01]  /*75a0*/  LDC R29, c[0x0][0x610] ;  /* 0x00018400ff1d7b82 */ /* 0x000e220000000800 */
[----:B---34-:R-:W-:Y:S05]  /*75b0*/  @!P0 BRA `(.L_x_160) ;  /* 0x0000000000288947 */ /* 0x018fea0003800000 */
[----:B------:R-:W3:Y:S02]  /*75c0*/  LDC R6, c[0x0][0x64c] ;  /* 0x00019300ff067b82 */ /* 0x000ee40000000800 */
[----:B---3--:R-:W-:-:S05]  /*75d0*/  IADD3 R11, P0, R19, R6, RZ ;  /* 0x00000006130b7210 */ /* 0x008fca0007f1e0ff */
        /* <DEDUP_REMOVED lines=8> */
.L_x_160:
[----:B------:R-:W-:Y:S01]  /*7660*/  ISETP.NE.AND P0, PT, R2, 0x1, PT ;  /* 0x000000010200780c */ /* 0x000fe20003f05270 */
[----:B--2---:R-:W-:Y:S01]  /*7670*/  VIADD R9, R21, 0xffffffff ;  /* 0xffffffff15097836 */ /* 0x004fe20000000000 */
[----:B-1----:R-:W-:Y:S01]  /*7680*/  SHF.R.U64 R7, R6, R25, R7 ;  /* 0x0000001906077219 */ /* 0x002fe20000001207 */
[----:B------:R-:W-:Y:S01]  /*7690*/  IMAD.MOV R20, RZ, RZ, -R20 ;  /* 0x000000ffff147224 */ /* 0x000fe200078e0a14 */
[----:B------:R-:W-:Y:S02]  /*76a0*/  LOP3.LUT R6, R15, R30, RZ, 0xc0, !PT ;  /* 0x0000001e0f067212 */ /* 0x000fe400078ec0ff */
[----:B------:R-:W-:Y:S01]  /*76b0*/  LOP3.LUT R12, R12, R9, RZ, 0xc0, !PT ;  /* 0x000000090c0c7212 */ /* 0x000fe200078ec0ff */
[----:B------:R-:W-:Y:S02]  /*76c0*/  IMAD.MOV R8, RZ, RZ, -R7 ;  /* 0x000000ffff087224 */ /* 0x000fe400078e0a07 */
[----:B------:R-:W-:Y:S02]  /*76d0*/  IMAD R6, R24, R7, R6 ;  /* 0x0000000718067224 */ /* 0x000fe400078e0206 */
[----:B------:R-:W-:-:S02]  /*76e0*/  IMAD.MOV.U32 R9, RZ, RZ, 0x1 ;  /* 0x00000001ff097424 */ /* 0x000fc400078e00ff */
[----:B------:R-:W-:Y:S02]  /*76f0*/  @P0 IMAD R23, R22, R20, R5 ;  /* 0x0000001416170224 */ /* 0x000fe400078e0205 */
[----:B0-----:R-:W-:Y:S02]  /*7700*/  IMAD R5, R8, R28, R19 ;  /* 0x0000001c08057224 */ /* 0x001fe400078e0213 */
[----:B------:R-:W-:Y:S02]  /*7710*/  IMAD R19, R6, R29, R23 ;  /* 0x0000001d06137224 */ /* 0x000fe400078e0217 */
[----:B------:R-:W-:Y:S02]  /*7720*/  IMAD R6, R5, R21, R12 ;  /* 0x0000001505067224 */ /* 0x000fe400078e020c */
[----:B------:R-:W-:-:S03]  /*7730*/  IMAD.MOV.U32 R8, RZ, RZ, R14 ;  /* 0x000000ffff087224 */ /* 0x000fc600078e000e */
[----:B------:R-:W-:Y:S02]  /*7740*/  SEL R20, R6, R19, !P0 ;  /* 0x0000001306147207 */ /* 0x000fe40004000000 */
[----:B------:R-:W-:-:S07]  /*7750*/  SEL R19, R19, R6, !P0 ;  /* 0x0000000613137207 */ /* 0x000fce0004000000 */
.L_x_158:
[----:B------:R-:W-:-:S08]  /*7760*/  NOP ;  /* 0x0000000000007918 */ /* 0x000fd00000000000 */
[----:B------:R-:W0:-:S00]  /*7770*/  USETMAXREG.DEALLOC.CTAPOOL 0x28 ;  /* 0x00000028000079c8 */ /* 0x000e0000080e0500 */
[----:B0-----:R-:W-:-:S13]  /*7780*/  ISETP.NE.AND P0, PT, R0, RZ, PT ;  /* 0x000000ff0000720c */ /* 0x001fda0003f05270 */
[----:B------:R-:W-:Y:S05]  /*7790*/  @P0 EXIT ;  /* 0x000000000000094d */ /* 0x000fea0003800000 */
[----:B------:R-:W-:Y:S01]  /*77a0*/  LOP3.LUT P0, RZ, R9, 0xff, RZ, 0xc0, !PT ;  /* 0x000000ff09ff7812 */ /* 0x000fe2000780c0ff */
[----:B------:R-:W-:Y:S02]  /*77b0*/  IMAD.MOV.U32 R0, RZ, RZ, 0x1 ;  /* 0x00000001ff007424 */ /* 0x000fe400078e00ff */
[----:B------:R-:W-:-:S10]  /*77c0*/  IMAD.MOV.U32 R12, RZ, RZ, RZ ;  /* 0x000000ffff0c7224 */ /* 0x000fd400078e00ff */
[----:B------:R-:W-:Y:S05]  /*77d0*/  @!P0 BRA `(.L_x_161) ;  /* 0x0000000c00148947 */ /* 0x000fea0003800000 */
[----:B------:R-:W0:Y:S01]  /*77e0*/  LDC R0, c[0x0][0x28c] ;  /* 0x0000a300ff007b82 */ /* 0x000e220000000800 */
[----:B------:R-:W-:Y:S01]  /*77f0*/  LOP3.LUT P0, RZ, R3, 0x1f, RZ, 0xc0, !PT ;  /* 0x0000001f03ff7812 */ /* 0x000fe2000780c0ff */
[----:B------:R-:W-:Y:S01]  /*7800*/  ULDC UR5, c[0x0][0x658] ;  /* 0x0001960000057ab9 */ /* 0x000fe20000000800 */
[----:B------:R-:W-:Y:S01]  /*7810*/  UMOV UR6, 0xffffffff ;  /* 0xffffffff00067882 */ /* 0x000fe20000000000 */
[----:B------:R-:W-:Y:S01]  /*7820*/  BSSY B0, `(.L_x_161) ;  /* 0x00000c0000007945 */ /* 0x000fe20003800000 */
[----:B------:R-:W-:Y:S01]  /*7830*/  USHF.L.U32 UR6, UR6, UR5, URZ ;  /* 0x0000000506067299 */ /* 0x000fe2000800063f */
[C---:B------:R-:W-:Y:S01]  /*7840*/  ISETP.NE.AND P2, PT, R4.reuse, RZ, PT ;  /* 0x000000ff0400720c */ /* 0x040fe20003f45270 */
[----:B------:R-:W-:Y:S01]  /*7850*/  IMAD.MOV.U32 R13, RZ, RZ, 0x1 ;  /* 0x00000001ff0d7424 */ /* 0x000fe200078e00ff */
[----:B------:R-:W-:Y:S01]  /*7860*/  ISETP.NE.OR P0, PT, R4, RZ, !P0 ;  /* 0x000000ff0400720c */ /* 0x000fe20004705670 */
[----:B------:R-:W-:Y:S01]  /*7870*/  IMAD.MOV.U32 R12, RZ, RZ, RZ ;  /* 0x000000ffff0c7224 */ /* 0x000fe200078e00ff */
[----:B------:R-:W-:Y:S01]  /*7880*/  LOP3.LUT R11, R18, 0x2, RZ, 0xfc, !PT ;  /* 0x00000002120b7812 */ /* 0x000fe200078efcff */
[----:B------:R-:W-:Y:S01]  /*7890*/  ULDC UR4, c[0x0][0x600] ;  /* 0x0001800000047ab9 */ /* 0x000fe20000000800 */
[----:B------:R-:W-:Y:S01]  /*78a0*/  UMOV UR7, 0x1 ;  /* 0x0000000100077882 */ /* 0x000fe20000000000 */
[----:B------:R-:W-:-:S02]  /*78b0*/  UIADD3 UR13, UR4, -0x1, URZ ;  /* 0xffffffff040d7890 */ /* 0x000fc4000fffe03f */
[----:B------:R-:W-:Y:S02]  /*78c0*/  USHF.L.U32 UR15, UR7, UR5, URZ ;  /* 0x00000005070f7299 */ /* 0x000fe4000800063f */
[----:B------:R-:W-:Y:S01]  /*78d0*/  ULOP3.LUT UR14, URZ, UR6, URZ, 0x33, !UPT ;  /* 0x000000063f0e7292 */ /* 0x000fe2000f8e333f */
[----:B------:R-:W-:Y:S01]  /*78e0*/  ULDC.64 UR22, c[0x0][0x198] ;  /* 0x0000660000167ab9 */ /* 0x000fe20000000a00 */
[----:B0-----:R-:W-:-:S05]  /*78f0*/  VIADD R0, R0, 0x1f ;  /* 0x0000001f00007836 */ /* 0x001fca0000000000 */
[----:B------:R-:W-:-:S04]  /*7900*/  SHF.R.S32.HI R3, RZ, 0x1f, R0 ;  /* 0x0000001fff037819 */ /* 0x000fc80000011400 */
[----:B------:R-:W-:Y:S01]  /*7910*/  LEA.HI R3, R3, R0, RZ, 0x5 ;  /* 0x0000000003037211 */ /* 0x000fe200078f28ff */
[----:B------:R-:W-:-:S03]  /*7920*/  IMAD.MOV.U32 R0, RZ, RZ, 0x1 ;  /* 0x00000001ff007424 */ /* 0x000fc600078e00ff */
[----:B------:R-:W-:-:S05]  /*7930*/  SHF.R.S32.HI R3, RZ, 0x5, R3 ;  /* 0x00000005ff037819 */ /* 0x000fca0000011403 */
[----:B------:R-:W-:-:S07]  /*7940*/  VIADD R10, R3, 0x1 ;  /* 0x00000001030a7836 */ /* 0x000fce0000000000 */
.L_x_173:
[----:B------:R-:W-:-:S03]  /*7950*/  UMOV UR4, 0xffffffff ;  /* 0xffffffff00047882 */ /* 0x000fc60000000000 */
[----:B------:R-:W-:Y:S05]  /*7960*/  BRA.DIV UR4, `(.L_x_162) ;  /* 0x0000001204987947 */ /* 0x000fea000b800000 */
[----:B------:R-:W-:-:S13]  /*7970*/  ELECT P6, URZ, PT ;  /* 0x00000000003f782f */ /* 0x000fda00038c0000 */
.L_x_191:
[----:B------:R-:W0:Y:S01]  /*7980*/  LDC R4, c[0x0][0x28c] ;  /* 0x0000a300ff047b82 */ /* 0x000e220000000800 */
[----:B------:R-:W-:Y:S01]  /*7990*/  BSSY B1, `(.L_x_163) ;  /* 0x0000037000017945 */ /* 0x000fe20003800000 */
[----:B0-----:R-:W-:-:S13]  /*79a0*/  ISETP.LT.OR P6, PT, R4, 0x1, !P6 ;  /* 0x000000010400780c */ /* 0x001fda00077c1670 */
[----:B------:R-:W-:Y:S05]  /*79b0*/  @P6 BRA `(.L_x_164) ;  /* 0x0000000000d06947 */ /* 0x000fea0003800000 */
[----:B------:R-:W-:Y:S02]  /*79c0*/  IMAD.SHL.U32 R20, R20, 0x40, RZ ;  /* 0x0000004014147824 */ /* 0x000fe400078e00ff */
[----:B------:R-:W-:Y:S02]  /*79d0*/  IMAD.SHL.U32 R19, R19, 0x100, RZ ;  /* 0x0000010013137824 */ /* 0x000fe400078e00ff */
[----:B------:R-:W-:Y:S02]  /*79e0*/  IMAD.MOV.U32 R21, RZ, RZ, RZ ;  /* 0x000000ffff157224 */ /* 0x000fe400078e00ff */
[----:B------:R-:W-:Y:S02]  /*79f0*/  IMAD.MOV.U32 R4, RZ, RZ, R10 ;  /* 0x000000ffff047224 */ /* 0x000fe400078e000a */
[----:B------:R-:W-:Y:S02]  /*7a00*/  IMAD.MOV.U32 R5, RZ, RZ, R0 ;  /* 0x000000ffff057224 */ /* 0x000fe400078e0000 */
[----:B------:R-:W-:-:S07]  /*7a10*/  IMAD.MOV.U32 R6, RZ, RZ, R12 ;  /* 0x000000ffff067224 */ /* 0x000fce00078e000c */
.L_x_168:
[----:B------:R-:W0:Y:S01]  /*7a20*/  S2R R14, SR_CgaCtaId ;  /* 0x00000000000e7919 */ /* 0x000e220000008800 */
[----:B------:R-:W-:Y:S01]  /*7a30*/  MOV R7, 0x400 ;  /* 0x0000040000077802 */ /* 0x000fe20000000f00 */
[----:B------:R-:W1:Y:S03]  /*7a40*/  @!P2 LDC R9, c[0x0][0x500] ;  /* 0x00014000ff09ab82 */ /* 0x000e660000000800 */
[----:B0-----:R-:W-:Y:S02]  /*7a50*/  LEA R15, R14, R7, 0x18 ;  /* 0x000000070e0f7211 */ /* 0x001fe400078ec0ff */
[----:B------:R-:W-:-:S03]  /*7a60*/  SHF.L.U32 R7, R5, 0x1f, RZ ;  /* 0x0000001f05077819 */ /* 0x000fc600000006ff */
[----:B------:R-:W-:-:S04]  /*7a70*/  IMAD R14, R6, 0x8, R15 ;  /* 0x00000008060e7824 */ /* 0x000fc800078e020f */
[----:B------:R-:W0:Y:S02]  /*7a80*/  SYNCS.PHASECHK.TRANS64.TRYWAIT P1, [R14+URZ+0x58], R7 ;  /* 0x000058070e0075a7 */ /* 0x000e24000802017f */
[----:B01----:R-:W-:Y:S05]  /*7a90*/  @!P1 BRA `(.L_x_165) ;  /* 0x00000010006c9947 */ /* 0x003fea0003800000 */
.L_x_192:
[----:B0-----:R-:W-:Y:S01]  /*7aa0*/  PRMT R7, R11, 0x9910, RZ ;  /* 0x000099100b077816 */ /* 0x001fe200000000ff */
[----:B------:R0:W-:Y:S03]  /*7ab0*/  @!P2 SYNCS.ARRIVE.TRANS64 RZ, [R14+URZ], R9 ;  /* 0x000000090effa9a7 */ /* 0x0001e6000800003f */
[----:B------:R-:W-:-:S13]  /*7ac0*/  ISETP.NE.AND P1, PT, R7, 0x2, PT ;  /* 0x000000020700780c */ /* 0x000fda0003f25270 */
[----:B0-----:R-:W-:Y:S05]  /*7ad0*/  @P1 BRA `(.L_x_166) ;  /* 0x0000000000041947 */ /* 0x001fea0003800000 */
[----:B------:R-:W-:Y:S01]  /*7ae0*/  BPT.TRAP 0x1 ;  /* 0x000000040000795c */ /* 0x000fe20000300000 */
.L_x_166:
[----:B------:R-:W-:Y:S05]  /*7af0*/  @P0 BRA `(.L_x_167) ;  /* 0x0000000000040947 */ /* 0x000fea0003800000 */
[----:B------:R-:W-:Y:S01]  /*7b00*/  BPT.TRAP 0x1 ;  /* 0x000000040000795c */ /* 0x000fe20000300000 */
.L_x_167:
[C-C-:B------:R-:W-:Y:S01]  /*7b10*/  IMAD R7, R6.reuse, 0x4000, R15.reuse ;  /* 0x0000400006077824 */ /* 0x140fe200078e020f */
[----:B------:R-:W-:Y:S01]  /*7b20*/  R2UR UR19, R21 ;  /* 0x00000000151372ca */ /* 0x000fe200000e0000 */
[----:B------:R-:W-:Y:S01]  /*7b30*/  IMAD R15, R6, 0x1000, R15 ;  /* 0x00001000060f7824 */ /* 0x000fe200078e020f */
[----:B------:R-:W-:Y:S01]  /*7b40*/  R2UR UR9, R14 ;  /* 0x000000000e0972ca */ /* 0x000fe200000e0000 */
[----:B------:R-:W-:Y:S01]  /*7b50*/  VIADD R4, R4, 0xffffffff ;  /* 0xffffffff04047836 */ /* 0x000fe20000000000 */
[----:B------:R-:W-:Y:S01]  /*7b60*/  R2UR UR5, R7 ;  /* 0x00000000070572ca */ /* 0x000fe200000e0000 */
[----:B------:R-:W-:Y:S01]  /*7b70*/  UIADD3 UR4, UP0, UR22, 0xf0, URZ ;  /* 0x000000f016047890 */ /* 0x000fe2000ff1e03f */
[----:B------:R-:W-:Y:S01]  /*7b80*/  R2UR UR16, R15 ;  /* 0x000000000f1072ca */ /* 0x000fe200000e0000 */
[----:B------:R-:W-:Y:S01]  /*7b90*/  UIADD3 UR24, UP1, UR22, 0x1f0, URZ ;  /* 0x000001f016187890 */ /* 0x000fe2000ff3e03f */
[----:B------:R-:W-:Y:S01]  /*7ba0*/  R2UR UR12, R8 ;  /* 0x00000000080c72ca */ /* 0x000fe200000e0000 */
[----:B------:R-:W-:Y:S01]  /*7bb0*/  VIADD R6, R6, 0x1 ;  /* 0x0000000106067836 */ /* 0x000fe20000000000 */
[----:B------:R-:W-:Y:S01]  /*7bc0*/  R2UR UR11, R19 ;  /* 0x00000000130b72ca */ /* 0x000fe200000e0000 */
[----:B------:R-:W-:Y:S01]  /*7bd0*/  UIADD3.X UR25, URZ, UR23, URZ, UP1, !UPT ;  /* 0x000000173f197290 */ /* 0x000fe20008ffe43f */
[----:B------:R-:W-:Y:S01]  /*7be0*/  R2UR UR18, R20 ;  /* 0x00000000141272ca */ /* 0x000fe200000e0000 */
[----:B------:R-:W-:Y:S01]  /*7bf0*/  UMOV UR6, 0x0 ;  /* 0x0000000000067882 */ /* 0x000fe20000000000 */
[----:B------:R-:W-:Y:S01]  /*7c00*/  ISETP.GT.AND P3, PT, R4, 0x1, PT ;  /* 0x000000010400780c */ /* 0x000fe20003f64270 */
[----:B------:R-:W-:Y:S01]  /*7c10*/  UMOV UR7, 0x10000000 ;  /* 0x1000000000077882 */ /* 0x000fe20000000000 */
[C---:B------:R-:W-:Y:S01]  /*7c20*/  ISETP.NE.AND P1, PT, R6.reuse, 0xb, PT ;  /* 0x0000000b0600780c */ /* 0x040fe20003f25270 */
[----:B------:R-:W-:Y:S01]  /*7c30*/  UIADD3 UR8, UR5, 0x180, URZ ;  /* 0x0000018005087890 */ /* 0x000fe2000fffe03f */
[----:B------:R-:W-:Y:S01]  /*7c40*/  VIADD R21, R21, 0x20 ;  /* 0x0000002015157836 */ /* 0x000fe20000000000 */
[----:B------:R-:W-:Y:S01]  /*7c50*/  UIADD3.X UR5, URZ, UR23, URZ, UP0, !UPT ;  /* 0x000000173f057290 */ /* 0x000fe200087fe43f */
[----:B------:R-:W-:Y:S01]  /*7c60*/  SEL R14, RZ, 0x1, P1 ;  /* 0x00000001ff0e7807 */ /* 0x000fe20000800000 */
[----:B------:R-:W-:Y:S01]  /*7c70*/  UIADD3 UR16, UR16, 0x2c180, URZ ;  /* 0x0002c18010107890 */ /* 0x000fe2000fffe03f */
[----:B------:R-:W-:Y:S01]  /*7c80*/  SEL R6, R6, RZ, P1 ;  /* 0x000000ff06067207 */ /* 0x000fe20000800000 */
[----:B------:R-:W-:Y:S01]  /*7c90*/  UMOV UR10, UR19 ;  /* 0x00000013000a7c82 */ /* 0x000fe20008000000 */
[----:B------:R-:W-:Y:S01]  /*7ca0*/  UMOV UR17, UR9 ;  /* 0x0000000900117c82 */ /* 0x000fe20008000000 */
[----:B------:R-:W-:Y:S01]  /*7cb0*/  UMOV UR20, UR12 ;  /* 0x0000000c00147c82 */ /* 0x000fe20008000000 */
[----:B------:R-:W-:-:S02]  /*7cc0*/  LOP3.LUT R5, R5, R14, RZ, 0x3c, !PT ;  /* 0x0000000e05057212 */ /* 0x000fc400078e3cff */
[----:B------:R0:W-:Y:S02]  /*7cd0*/  UTMALDG.3D [UR8], [UR4], desc[UR6] ;  /* 0x00000608040075b4 */ /* 0x0001e40008011000 */
[----:B------:R0:W-:Y:S02]  /*7ce0*/  UTMALDG.3D [UR16], [UR24], desc[UR6] ;  /* 0x00000610180075b4 */ /* 0x0001e40008011000 */
[----:B0-----:R-:W-:Y:S05]  /*7cf0*/  @P3 BRA `(.L_x_168) ;  /* 0xfffffffc00483947 */ /* 0x001fea000383ffff */
.L_x_164:
[----:B------:R-:W-:Y:S05]  /*7d00*/  BSYNC B1 ;  /* 0x0000000000017941 */ /* 0x000fea0003800000 */
.L_x_163:
[----:B------:R-:W-:Y:S01]  /*7d10*/  LOP3.LUT P3, RZ, R13, 0xff, RZ, 0xc0, !PT ;  /* 0x000000ff0dff7812 */ /* 0x000fe2000786c0ff */
[----:B------:R-:W-:Y:S01]  /*7d20*/  IMAD.IADD R12, R3, 0x1, R12 ;  /* 0x00000001030c7824 */ /* 0x000fe200078e020c */
[----:B------:R-:W-:Y:S01]  /*7d30*/  IADD3 R16, P4, R16, UR36, RZ ;  /* 0x0000002410107c10 */ /* 0x000fe2000ff9e0ff */
[----:B------:R-:W-:Y:S01]  /*7d40*/  ULDC.64 UR4, c[0x0][0x650] ;  /* 0x0001940000047ab9 */ /* 0x000fe20000000a00 */
[----:B------:R-:W-:Y:S01]  /*7d50*/  BSSY B1, `(.L_x_169) ;  /* 0x000006a000017945 */ /* 0x000fe20003800000 */
[----:B------:R-:W-:Y:S01]  /*7d60*/  IMAD.MOV.U32 R19, RZ, RZ, -0x1 ;  /* 0xffffffffff137424 */ /* 0x000fe200078e00ff */
[----:B------:R-:W-:Y:S01]  /*7d70*/  ISETP.GT.U32.AND P1, PT, R12, 0xa, PT ;  /* 0x0000000a0c00780c */ /* 0x000fe20003f24070 */
[----:B------:R-:W-:Y:S01]  /*7d80*/  IMAD.MOV.U32 R20, RZ, RZ, -0x1 ;  /* 0xffffffffff147424 */ /* 0x000fe200078e00ff */
[----:B------:R-:W-:Y:S01]  /*7d90*/  IADD3.X R17, R17, UR42, RZ, P4, !PT ;  /* 0x0000002a11117c10 */ /* 0x000fe2000a7fe4ff */
[----:B------:R-:W-:Y:S01]  /*7da0*/  IMAD.MOV.U32 R8, RZ, RZ, -0x1 ;  /* 0xffffffffff087424 */ /* 0x000fe200078e00ff */
[----:B------:R-:W-:-:S02]  /*7db0*/  ISETP.LT.U32.AND P1, PT, R3, 0xb, P1 ;  /* 0x0000000b0300780c */ /* 0x000fc40000f21070 */
[----:B------:R-:W-:Y:S01]  /*7dc0*/  PRMT R13, RZ, 0x7610, R13 ;  /* 0x00007610ff0d7816 */ /* 0x000fe2000000000d */
[----:B------:R-:W0:Y:S01]  /*7dd0*/  @P3 S2R R5, SR_CgaCtaId ;  /* 0x0000000000053919 */ /* 0x000e220000008800 */
[----:B------:R-:W-:-:S04]  /*7de0*/  @P3 MOV R4, 0x400 ;  /* 0x0000040000043802 */ /* 0x000fc80000000f00 */
[----:B0-----:R-:W-:Y:S01]  /*7df0*/  @P3 LEA R6, R5, R4, 0x18 ;  /* 0x0000000405063211 */ /* 0x001fe200078ec0ff */
[----:B------:R-:W-:-:S03]  /*7e00*/  IMAD.WIDE.U32 R4, R12, -0x45d1745d, RZ ;  /* 0xba2e8ba30c047825 */ /* 0x000fc600078e00ff */
[----:B------:R0:W-:Y:S01]  /*7e10*/  @P3 SYNCS.ARRIVE.TRANS64.A1T0 RZ, [R6+URZ+0xc8], RZ ;  /* 0x0000c8ff06ff39a7 */ /* 0x0001e2000810003f */
[----:B------:R-:W-:Y:S02]  /*7e20*/  ISETP.GE.U32.AND P3, PT, R3, 0xb, PT ;  /* 0x0000000b0300780c */ /* 0x000fe40003f66070 */
[----:B------:R-:W-:Y:S02]  /*7e30*/  SHF.R.U32.HI R7, RZ, 0x3, R5 ;  /* 0x00000003ff077819 */ /* 0x000fe40000011605 */
[----:B------:R-:W-:Y:S02]  /*7e40*/  SEL R5, RZ, 0x1, !P1 ;  /* 0x00000001ff057807 */ /* 0x000fe40004800000 */
[----:B------:R-:W-:Y:S01]  /*7e50*/  ISETP.GE.U32.AND P1, PT, R16, UR4, PT ;  /* 0x0000000410007c0c */ /* 0x000fe2000bf26070 */
[----:B------:R-:W-:Y:S01]  /*7e60*/  IMAD R12, R7, -0xb, R12 ;  /* 0xfffffff5070c7824 */ /* 0x000fe200078e020c */
[----:B------:R-:W-:Y:S02]  /*7e70*/  LOP3.LUT R0, R0, R5, RZ, 0x3c, !PT ;  /* 0x0000000500007212 */ /* 0x000fe400078e3cff */
[----:B------:R-:W-:-:S02]  /*7e80*/  ISETP.GE.U32.AND.EX P1, PT, R17, UR5, PT, P1 ;  /* 0x0000000511007c0c */ /* 0x000fc4000bf26110 */
[----:B------:R-:W-:Y:S02]  /*7e90*/  PRMT R4, RZ, 0x7610, R4 ;  /* 0x00007610ff047816 */ /* 0x000fe40000000004 */
[----:B------:R-:W-:-:S09]  /*7ea0*/  @P3 LOP3.LUT R0, R0, 0x1, R7, 0x78, !PT ;  /* 0x0000000100003812 */ /* 0x000fd200078e7807 */
[----:B0-----:R-:W-:Y:S05]  /*7eb0*/  @P1 BRA `(.L_x_170) ;  /* 0x00000004004c1947 */ /* 0x001fea0003800000 */
[----:B------:R-:W-:Y:S01]  /*7ec0*/  ULDC.64 UR4, c[0x0][0x628] ;  /* 0x00018a0000047ab9 */ /* 0x000fe20000000a00 */
[----:B------:R-:W0:Y:S01]  /*7ed0*/  S2R R15, SR_CTAID.X ;  /* 0x00000000000f7919 */ /* 0x000e220000002500 */
[----:B------:R-:W-:Y:S01]  /*7ee0*/  ISETP.NE.U32.AND P1, PT, RZ, UR4, PT ;  /* 0x00000004ff007c0c */ /* 0x000fe2000bf25070 */
[----:B------:R-:W-:Y:S01]  /*7ef0*/  ULDC UR7, c[0x0][0x630] ;  /* 0x00018c0000077ab9 */ /* 0x000fe20000000800 */
[----:B------:R-:W-:Y:S01]  /*7f00*/  IMAD.MOV.U32 R4, RZ, RZ, R16 ;  /* 0x000000ffff047224 */ /* 0x000fe200078e0010 */
[----:B------:R-:W1:Y:S01]  /*7f10*/  S2R R14, SR_CTAID.Y ;  /* 0x00000000000e7919 */ /* 0x000e620000002600 */
[----:B------:R-:W-:Y:S01]  /*7f20*/  ISETP.NE.AND.EX P1, PT, RZ, UR5, PT, P1 ;  /* 0x00000005ff007c0c */ /* 0x000fe2000bf25310 */
[----:B------:R-:W-:-:S12]  /*7f30*/  IMAD.MOV.U32 R5, RZ, RZ, R17 ;  /* 0x000000ffff057224 */ /* 0x000fd800078e0011 */
[----:B------:R-:W-:Y:S05]  /*7f40*/  @!P1 BRA `(.L_x_171) ;  /* 0x0000000000289947 */ /* 0x000fea0003800000 */
[----:B------:R-:W-:Y:S02]  /*7f50*/  ULDC UR6, c[0x0][0x634] ;  /* 0x00018d0000067ab9 */ /* 0x000fe40000000800 */
[----:B------:R-:W-:-:S05]  /*7f60*/  IADD3 R9, P1, R16, UR6, RZ ;  /* 0x0000000610097c10 */ /* 0x000fca000ff3e0ff */
[----:B------:R-:W-:-:S04]  /*7f70*/  IMAD.X R19, RZ, RZ, R17, P1 ;  /* 0x000000ffff137224 */ /* 0x000fc800008e0611 */
[----:B------:R-:W-:-:S04]  /*7f80*/  IMAD.WIDE.U32 R6, R19, UR4, RZ ;  /* 0x0000000413067c25 */ /* 0x000fc8000f8e00ff */
[----:B------:R-:W-:-:S04]  /*7f90*/  IMAD.WIDE.U32 R6, P1, R9, UR5, R6 ;  /* 0x0000000509067c25 */ /* 0x000fc8000f820006 */
[----:B------:R-:W-:-:S04]  /*7fa0*/  IMAD.WIDE.U32 R8, R9, UR4, RZ ;  /* 0x0000000409087c25 */ /* 0x000fc8000f8e00ff */
[----:B------:R-:W-:Y:S01]  /*7fb0*/  IMAD.X R5, RZ, RZ, RZ, P1 ;  /* 0x000000ffff057224 */ /* 0x000fe200008e06ff */
[----:B------:R-:W-:Y:S01]  /*7fc0*/  IADD3 RZ, P1, R9, R6, RZ ;  /* 0x0000000609ff7210 */ /* 0x000fe20007f3e0ff */
[----:B------:R-:W-:-:S04]  /*7fd0*/  IMAD.MOV.U32 R4, RZ, RZ, R7 ;  /* 0x000000ffff047224 */ /* 0x000fc800078e0007 */
[----:B------:R-:W-:-:S08]  /*7fe0*/  IMAD.WIDE.U32.X R4, R19, UR5, R4, P1 ;  /* 0x0000000513047c25 */ /* 0x000fd000088e0404 */
.L_x_171:
[--C-:B------:R-:W-:Y:S01]  /*7ff0*/  SHF.R.U64 R8, R4, UR7, R5.reuse ;  /* 0x0000000704087c19 */ /* 0x100fe20008001205 */
[----:B------:R-:W-:Y:S01]  /*8000*/  ULDC.64 UR4, c[0x0][0x620] ;  /* 0x0001880000047ab9 */ /* 0x000fe20000000a00 */
[----:B------:R-:W-:Y:S01]  /*8010*/  SHF.R.U32.HI R4, RZ, UR7, R5 ;  /* 0x00000007ff047c19 */ /* 0x000fe20008011605 */
[----:B------:R-:W2:Y:S01]  /*8020*/  LDC R24, c[0x0][0x144] ;  /* 0x00005100ff187b82 */ /* 0x000ea20000000800 */
[----:B------:R-:W-:Y:S01]  /*8030*/  IADD3 R7, P1, RZ, -R8, RZ ;  /* 0x80000008ff077210 */ /* 0x000fe20007f3e0ff */
[----:B------:R-:W-:Y:S01]  /*8040*/  ULDC.64 UR8, c[0x0][0x640] ;  /* 0x0001900000087ab9 */ /* 0x000fe20000000a00 */
[----:B0-----:R-:W-:Y:S01]  /*8050*/  I2FP.F32.U32 R9, R15 ;  /* 0x0000000f00097245 */ /* 0x001fe20000201000 */
[----:B------:R-:W-:Y:S02]  /*8060*/  ULDC UR6, c[0x0][0x608] ;  /* 0x0001820000067ab9 */ /* 0x000fe40000000800 */
[----:B------:R-:W-:Y:S01]  /*8070*/  IMAD.X R4, RZ, RZ, ~R4, P1 ;  /* 0x000000ffff047224 */ /* 0x000fe200008e0e04 */
[----:B------:R-:W-:Y:S01]  /*8080*/  ISETP.NE.U32.AND P1, PT, RZ, UR8, PT ;  /* 0x00000008ff007c0c */ /* 0x000fe2000bf25070 */
[----:B------:R-:W0:Y:S02]  /*8090*/  LDC R21, c[0x0][0x148] ;  /* 0x00005200ff157b82 */ /* 0x000e240000000800 */
[----:B------:R-:W-:Y:S01]  /*80a0*/  IMAD R6, R4, UR4, RZ ;  /* 0x0000000404067c24 */ /* 0x000fe2000f8e02ff */
[----:B------:R-:W-:Y:S01]  /*80b0*/  ISETP.NE.AND.EX P1, PT, RZ, UR9, PT, P1 ;  /* 0x00000009ff007c0c */ /* 0x000fe2000bf25310 */
[----:B------:R-:W-:Y:S01]  /*80c0*/  IMAD.WIDE.U32 R4, R7, UR4, R16 ;  /* 0x0000000407047c25 */ /* 0x000fe2000f8e0010 */
[----:B------:R-:W-:-:S03]  /*80d0*/  ULDC UR4, c[0x0][0x150] ;  /* 0x0000540000047ab9 */ /* 0x000fc60000000800 */
[----:B------:R-:W-:Y:S02]  /*80e0*/  IMAD R7, R7, UR5, R6 ;  /* 0x0000000507077c24 */ /* 0x000fe4000f8e0206 */
[----:B------:R-:W-:Y:S01]  /*80f0*/  FMUL R6, R9, UR4 ;  /* 0x0000000409067c20 */ /* 0x000fe20008400000 */
[----:B------:R-:W-:Y:S01]  /*8100*/  ULDC UR4, c[0x0][0x618] ;  /* 0x0001860000047ab9 */ /* 0x000fe20000000800 */
[----:B------:R-:W-:Y:S01]  /*8110*/  ULDC UR5, c[0x0][0x154] ;  /* 0x0000550000057ab9 */ /* 0x000fe20000000800 */
[----:B------:R-:W-:-:S03]  /*8120*/  IMAD.IADD R5, R5, 0x1, R7 ;  /* 0x0000000105057824 */ /* 0x000fc600078e0207 */
[----:B------:R-:W3:Y:S02]  /*8130*/  F2I.U32.TRUNC.NTZ R6, R6 ;  /* 0x0000000600067305 */ /* 0x000ee4000020f000 */
[----:B------:R-:W-:Y:S02]  /*8140*/  SHF.R.U64 R9, R4, UR4, R5 ;  /* 0x0000000404097c19 */ /* 0x000fe40008001205 */
[----:B-1----:R-:W-:-:S05]  /*8150*/  I2FP.F32.U32 R4, R14 ;  /* 0x0000000e00047245 */ /* 0x002fca0000201000 */
[----:B------:R-:W-:Y:S01]  /*8160*/  FMUL R22, R4, UR5 ;  /* 0x0000000504167c20 */ /* 0x000fe20008400000 */
[----:B------:R-:W-:Y:S01]  /*8170*/  SHF.R.U32.HI R4, RZ, UR4, R5 ;  /* 0x00000004ff047c19 */ /* 0x000fe20008011605 */
[----:B------:R-:W-:-:S03]  /*8180*/  ULDC UR4, c[0x0][0x658] ;  /* 0x0001960000047ab9 */ /* 0x000fc60000000800 */
[--C-:B------:R-:W-:Y:S01]  /*8190*/  SHF.R.U64 R20, R9, UR6, R4.reuse ;  /* 0x0000000609147c19 */ /* 0x100fe20008001204 */
[----:B------:R-:W1:Y:S01]  /*81a0*/  F2I.U32.TRUNC.NTZ R22, R22 ;  /* 0x0000001600167305 */ /* 0x000e62000020f000 */
[----:B------:R-:W-:Y:S01]  /*81b0*/  SHF.R.U32.HI R5, RZ, UR6, R4 ;  /* 0x00000006ff057c19 */ /* 0x000fe20008011604 */
[----:B---3--:R-:W-:-:S03]  /*81c0*/  IMAD.MOV R6, RZ, RZ, -R6 ;  /* 0x000000ffff067224 */ /* 0x008fc600078e0a06 */
[----:B------:R-:W-:Y:S01]  /*81d0*/  SHF.R.U64 R19, R20, UR4, R5 ;  /* 0x0000000414137c19 */ /* 0x000fe20008001205 */
[----:B--2---:R-:W-:Y:S01]  /*81e0*/  IMAD R15, R24, R6, R15 ;  /* 0x00000006180f7224 */ /* 0x004fe200078e020f */
[----:B------:R-:W-:-:S03]  /*81f0*/  SHF.R.U32.HI R23, RZ, UR4, R5 ;  /* 0x00000004ff177c19 */ /* 0x000fc60008011605 */
[----:B------:R-:W-:Y:S02]  /*8200*/  IMAD.MOV.U32 R4, RZ, RZ, R19 ;  /* 0x000000ffff047224 */ /* 0x000fe400078e0013 */
[----:B------:R-:W-:Y:S01]  /*8210*/  IMAD.MOV.U32 R5, RZ, RZ, R23 ;  /* 0x000000ffff057224 */ /* 0x000fe200078e0017 */
[----:B-1----:R-:W-:Y:S06]  /*8220*/  @!P1 BRA `(.L_x_172) ;  /* 0x0000000000289947 */ /* 0x002fec0003800000 */
[----:B------:R-:W-:Y:S02]  /*8230*/  ULDC UR4, c[0x0][0x64c] ;  /* 0x0001930000047ab9 */ /* 0x000fe40000000800 */
[----:B------:R-:W-:-:S05]  /*8240*/  IADD3 R5, P1, R19, UR4, RZ ;  /* 0x0000000413057c10 */ /* 0x000fca000ff3e0ff */
[----:B------:R-:W-:-:S04]  /*8250*/  IMAD.X R23, RZ, RZ, R23, P1 ;  /* 0x000000ffff177224 */ /* 0x000fc800008e0617 */
[----:B------:R-:W-:-:S04]  /*8260*/  IMAD.WIDE.U32 R6, R23, UR8, RZ ;  /* 0x0000000817067c25 */ /* 0x000fc8000f8e00ff */
[----:B------:R-:W-:-:S04]  /*8270*/  IMAD.WIDE.U32 R6, P1, R5, UR9, R6 ;  /* 0x0000000905067c25 */ /* 0x000fc8000f820006 */
[----:B------:R-:W-:-:S04]  /*8280*/  IMAD.WIDE.U32 R4, R5, UR8, RZ ;  /* 0x0000000805047c25 */ /* 0x000fc8000f8e00ff */
[----:B------:R-:W-:Y:S01]  /*8290*/  IMAD.MOV.U32 R4, RZ, RZ, R7 ;  /* 0x000000ffff047224 */ /* 0x000fe200078e0007 */
[----:B------:R-:W-:Y:S01]  /*82a0*/  IADD3 RZ, P3, R5, R6, RZ ;  /* 0x0000000605ff7210 */ /* 0x000fe20007f7e0ff */
[----:B------:R-:W-:-:S04]  /*82b0*/  IMAD.X R5, RZ, RZ, RZ, P1 ;  /* 0x000000ffff057224 */ /* 0x000fc800008e06ff */
[----:B------:R-:W-:-:S08]  /*82c0*/  IMAD.WIDE.U32.X R4, R23, UR9, R4, P3 ;  /* 0x0000000917047c25 */ /* 0x000fd000098e0404 */
.L_x_172:
[----:B------:R-:W-:Y:S01]  /*82d0*/  ISETP.NE.AND P1, PT, R2, 0x1, PT ;  /* 0x000000010200780c */ /* 0x000fe20003f25270 */
[----:B------:R-:W-:Y:S01]  /*82e0*/  ULDC UR4, c[0x0][0x648] ;  /* 0x0001920000047ab9 */ /* 0x000fe20000000800 */
[----:B------:R-:W-:Y:S01]  /*82f0*/  LOP3.LUT R20, R20, UR14, RZ, 0xc0, !PT ;  /* 0x0000000e14147c12 */ /* 0x000fe2000f8ec0ff */
[----:B------:R-:W-:Y:S01]  /*8300*/  IMAD.MOV R22, RZ, RZ, -R22 ;  /* 0x000000ffff167224 */ /* 0x000fe200078e0a16 */
[----:B------:R-:W-:Y:S01]  /*8310*/  SHF.R.U64 R5, R4, UR4, R5 ;  /* 0x0000000404057c19 */ /* 0x000fe20008001205 */
[----:B------:R-:W-:Y:S01]  /*8320*/  ULDC UR4, c[0x0][0x638] ;  /* 0x00018e0000047ab9 */ /* 0x000fe20000000800 */
[----:B------:R-:W-:Y:S01]  /*8330*/  LOP3.LUT R6, R9, UR13, RZ, 0xc0, !PT ;  /* 0x0000000d09067c12 */ /* 0x000fe2000f8ec0ff */
[----:B------:R-:W-:Y:S02]  /*8340*/  ULDC UR5, c[0x0][0x610] ;  /* 0x0001840000057ab9 */ /* 0x000fe40000000800 */
[----:B------:R-:W-:Y:S02]  /*8350*/  IMAD.MOV R4, RZ, RZ, -R5 ;  /* 0x000000ffff047224 */ /* 0x000fe400078e0a05 */
[----:B------:R-:W-:-:S02]  /*8360*/  IMAD R20, R5, UR15, R20 ;  /* 0x0000000f05147c24 */ /* 0x000fc4000f8e0214 */
[----:B0-----:R-:W-:Y:S02]  /*8370*/  @P1 IMAD R15, R21, R22, R14 ;  /* 0x00000016150f1224 */ /* 0x001fe400078e020e */
[----:B------:R-:W-:Y:S01]  /*8380*/  IMAD R19, R4, UR4, R19 ;  /* 0x0000000404137c24 */ /* 0x000fe2000f8e0213 */
[----:B------:R-:W-:Y:S01]  /*8390*/  ULDC UR4, c[0x0][0x600] ;  /* 0x0001800000047ab9 */ /* 0x000fe20000000800 */
[----:B------:R-:W-:Y:S02]  /*83a0*/  IMAD R15, R20, UR5, R15 ;  /* 0x00000005140f7c24 */ /* 0x000fe4000f8e020f */
[----:B------:R-:W-:Y:S02]  /*83b0*/  IMAD R6, R19, UR4, R6 ;  /* 0x0000000413067c24 */ /* 0x000fe4000f8e0206 */
[----:B------:R-:W-:-:S03]  /*83c0*/  IMAD.MOV.U32 R4, RZ, RZ, 0x1 ;  /* 0x00000001ff047424 */ /* 0x000fc600078e00ff */
[----:B------:R-:W-:Y:S02]  /*83d0*/  SEL R20, R6, R15, !P1 ;  /* 0x0000000f06147207 */ /* 0x000fe40004800000 */
[----:B------:R-:W-:-:S07]  /*83e0*/  SEL R19, R15, R6, !P1 ;  /* 0x000000060f137207 */ /* 0x000fce0004800000 */
.L_x_170:
[----:B------:R-:W-:Y:S05]  /*83f0*/  BSYNC B1 ;  /* 0x0000000000017941 */ /* 0x000fea0003800000 */
.L_x_169:
[----:B------:R-:W-:-:S13]  /*8400*/  LOP3.LUT P1, RZ, R4, 0xff, RZ, 0xc0, !PT ;  /* 0x000000ff04ff7812 */ /* 0x000fda000782c0ff */
[----:B------:R-:W-:Y:S05]  /*8410*/  @P1 BRA `(.L_x_173) ;  /* 0xfffffff4004c1947 */ /* 0x000fea000383ffff */
[----:B------:R-:W-:Y:S05]  /*8420*/  BSYNC B0 ;  /* 0x0000000000007941 */ /* 0x000fea0003800000 */
.L_x_161:
[----:B------:R-:W-:-:S03]  /*8430*/  UMOV UR4, 0xffffffff ;  /* 0xffffffff00047882 */ /* 0x000fc60000000000 */
[----:B------:R-:W-:Y:S05]  /*8440*/  BRA.DIV UR4, `(.L_x_174) ;  /* 0x0000000a04147947 */ /* 0x000fea000b800000 */
[----:B------:R-:W-:-:S13]  /*8450*/  ELECT P6, URZ, PT ;  /* 0x00000000003f782f */ /* 0x000fda00038c0000 */
.L_x_195:
[----:B------:R-:W-:Y:S04]  /*8460*/  BSSY B0, `(.L_x_175) ;  /* 0x000006a000007945 */ /* 0x000fe80003800000 */
[----:B------:R-:W-:Y:S05]  /*8470*/  @!P6 BRA `(.L_x_176) ;  /* 0x0000000400a0e947 */ /* 0x000fea0003800000 */
[----:B------:R-:W-:-:S04]  /*8480*/  LOP3.LUT R18, R18, 0x2, RZ, 0xfc, !PT ;  /* 0x0000000212127812 */ /* 0x000fc800078efcff */
[----:B------:R-:W-:-:S13]  /*8490*/  ISETP.NE.AND P0, PT, R18, 0x3, PT ;  /* 0x000000031200780c */ /* 0x000fda0003f05270 */
[----:B------:R-:W-:Y:S05]  /*84a0*/  @!P0 BRA `(.L_x_177) ;  /* 0x0000000000048947 */ /* 0x000fea0003800000 */
[----:B------:R-:W-:Y:S01]  /*84b0*/  BPT.TRAP 0x1 ;  /* 0x000000040000795c */ /* 0x000fe20000300000 */
.L_x_177:
[----:B------:R-:W0:Y:S01]  /*84c0*/  S2R R3, SR_CgaCtaId ;  /* 0x0000000000037919 */ /* 0x000e220000008800 */
[----:B------:R-:W-:-:S04]  /*84d0*/  MOV R2, 0x400 ;  /* 0x0000040000027802 */ /* 0x000fc80000000f00 */
[----:B0-----:R-:W-:Y:S02]  /*84e0*/  LEA R3, R3, R2, 0x18 ;  /* 0x0000000203037211 */ /* 0x001fe400078ec0ff */
[----:B------:R-:W-:-:S03]  /*84f0*/  SHF.L.U32 R2, R0, 0x1f, RZ ;  /* 0x0000001f00027819 */ /* 0x000fc600000006ff */
[----:B------:R-:W-:-:S04]  /*8500*/  VIADD R3, R3, 0x58 ;  /* 0x0000005803037836 */ /* 0x000fc80000000000 */
[C---:B------:R-:W-:Y:S02]  /*8510*/  IMAD R7, R12.reuse, 0x8, R3 ;  /* 0x000000080c077824 */ /* 0x040fe400078e0203 */
[----:B------:R-:W-:Y:S02]  /*8520*/  VIADD R12, R12, 0x1 ;  /* 0x000000010c0c7836 */ /* 0x000fe40000000000 */
[----:B------:R-:W0:Y:S03]  /*8530*/  SYNCS.PHASECHK.TRANS64.TRYWAIT P0, [R7+URZ], R2 ;  /* 0x00000002070075a7 */ /* 0x000e26000800017f */
[----:B------:R-:W-:-:S04]  /*8540*/  ISETP.NE.AND P1, PT, R12, 0xb, PT ;  /* 0x0000000b0c00780c */ /* 0x000fc80003f25270 */
[----:B------:R-:W-:Y:S02]  /*8550*/  SEL R5, RZ, 0x1, P1 ;  /* 0x00000001ff057807 */ /* 0x000fe40000800000 */
[----:B------:R-:W-:Y:S02]  /*8560*/  SEL R12, R12, RZ, P1 ;  /* 0x000000ff0c0c7207 */ /* 0x000fe40000800000 */
[----:B------:R-:W-:-:S03]  /*8570*/  LOP3.LUT R5, R0, R5, RZ, 0x3c, !PT ;  /* 0x0000000500057212 */ /* 0x000fc600078e3cff */
[----:B------:R-:W-:Y:S01]  /*8580*/  IMAD R9, R12, 0x8, R3 ;  /* 0x000000080c097824 */ /* 0x000fe200078e0203 */
[----:B------:R-:W-:Y:S01]  /*8590*/  SHF.L.U32 R4, R5, 0x1f, RZ ;  /* 0x0000001f05047819 */ /* 0x000fe200000006ff */
[----:B0-----:R-:W-:Y:S06]  /*85a0*/  @!P0 BRA `(.L_x_178) ;  /* 0x0000000400dc8947 */ /* 0x001fec0003800000 */
.L_x_196:
[----:B------:R-:W1:Y:S01]  /*85b0*/  SYNCS.PHASECHK.TRANS64.TRYWAIT P0, [R9+URZ], R4 ;  /* 0x00000004090075a7 */ /* 0x000e62000800017f */
[----:B------:R-:W-:-:S05]  /*85c0*/  VIADD R0, R12, 0x1 ;  /* 0x000000010c007836 */ /* 0x000fca0000000000 */
[----:B------:R-:W-:-:S04]  /*85d0*/  ISETP.NE.AND P1, PT, R0, 0xb, PT ;  /* 0x0000000b0000780c */ /* 0x000fc80003f25270 */
[----:B0-----:R-:W-:Y:S02]  /*85e0*/  SEL R2, RZ, 0x1, P1 ;  /* 0x00000001ff027807 */ /* 0x001fe40000800000 */
[----:B------:R-:W-:Y:S02]  /*85f0*/  SEL R0, R0, RZ, P1 ;  /* 0x000000ff00007207 */ /* 0x000fe40000800000 */
[----:B------:R-:W-:-:S03]  /*8600*/  LOP3.LUT R7, R5, R2, RZ, 0x3c, !PT ;  /* 0x0000000205077212 */ /* 0x000fc600078e3cff */
[----:B------:R-:W-:Y:S01]  /*8610*/  IMAD R6, R0, 0x8, R3 ;  /* 0x0000000800067824 */ /* 0x000fe200078e0203 */
[----:B------:R-:W-:Y:S01]  /*8620*/  SHF.L.U32 R5, R7, 0x1f, RZ ;  /* 0x0000001f07057819 */ /* 0x000fe200000006ff */
[----:B-1----:R-:W-:Y:S06]  /*8630*/  @!P0 BRA `(.L_x_179) ;  /* 0x0000000400cc8947 */ /* 0x002fec0003800000 */
.L_x_197:
[----:B------:R-:W1:Y:S01]  /*8640*/  SYNCS.PHASECHK.TRANS64.TRYWAIT P0, [R6+URZ], R5 ;  /* 0x00000005060075a7 */ /* 0x000e62000800017f */
[----:B------:R-:W-:-:S05]  /*8650*/  VIADD R0, R0, 0x1 ;  /* 0x0000000100007836 */ /* 0x000fca0000000000 */
[----:B------:R-:W-:-:S04]  /*8660*/  ISETP.NE.AND P1, PT, R0, 0xb, PT ;  /* 0x0000000b0000780c */ /* 0x000fc80003f25270 */
[----:B------:R-:W-:Y:S02]  /*8670*/  SEL R2, RZ, 0x1, P1 ;  /* 0x00000001ff027807 */ /* 0x000fe40000800000 */
[----:B------:R-:W-:Y:S02]  /*8680*/  SEL R0, R0, RZ, P1 ;  /* 0x000000ff00007207 */ /* 0x000fe40000800000 */
[----:B------:R-:W-:-:S03]  /*8690*/  LOP3.LUT R7, R7, R2, RZ, 0x3c, !PT ;  /* 0x0000000207077212 */ /* 0x000fc600078e3cff */
[----:B0-----:R-:W-:Y:S01]  /*86a0*/  IMAD R9, R0, 0x8, R3 ;  /* 0x0000000800097824 */ /* 0x001fe200078e0203 */
[----:B------:R-:W-:Y:S01]  /*86b0*/  SHF.L.U32 R4, R7, 0x1f, RZ ;  /* 0x0000001f07047819 */ /* 0x000fe200000006ff */
[----:B-1----:R-:W-:Y:S06]  /*86c0*/  @!P0 BRA `(.L_x_180) ;  /* 0x0000000400bc8947 */ /* 0x002fec0003800000 */
.L_x_198:
        /* <DEDUP_REMOVED lines=9> */
.L_x_199:
        /* <DEDUP_REMOVED lines=9> */
.L_x_200:
        /* <DEDUP_REMOVED lines=9> */
.L_x_201:
        /* <DEDUP_REMOVED lines=9> */
.L_x_202:
        /* <DEDUP_REMOVED lines=9> */
.L_x_203:
        /* <DEDUP_REMOVED lines=9> */
.L_x_204:
[----:B------:R-:W1:Y:S01]  /*8a30*/  SYNCS.PHASECHK.TRANS64.TRYWAIT P0, [R9+URZ], R4 ;  /* 0x00000004090075a7 */ /* 0x000e62000800017f */
[----:B------:R-:W-:-:S05]  /*8a40*/  VIADD R0, R0, 0x1 ;  /* 0x0000000100007836 */ /* 0x000fca0000000000 */
[----:B------:R-:W-:-:S04]  /*8a50*/  ISETP.NE.AND P1, PT, R0, 0xb, PT ;  /* 0x0000000b0000780c */ /* 0x000fc80003f25270 */
[----:B------:R-:W-:Y:S02]  /*8a60*/  SEL R2, RZ, 0x1, P1 ;  /* 0x00000001ff027807 */ /* 0x000fe40000800000 */
[----:B------:R-:W-:Y:S02]  /*8a70*/  SEL R0, R0, RZ, P1 ;  /* 0x000000ff00007207 */ /* 0x000fe40000800000 */
[----:B------:R-:W-:Y:S01]  /*8a80*/  LOP3.LUT R2, R7, R2, RZ, 0x3c, !PT ;  /* 0x0000000207027212 */ /* 0x000fe200078e3cff */
[----:B-1----:R-:W-:Y:S06]  /*8a90*/  @!P0 BRA `(.L_x_187) ;  /* 0x0000000400548947 */ /* 0x002fec0003800000 */
.L_x_205:
[----:B------:R-:W-:Y:S01]  /*8aa0*/  IMAD R3, R0, 0x8, R3 ;  /* 0x0000000800037824 */ /* 0x000fe200078e0203 */
[----:B------:R-:W-:-:S07]  /*8ab0*/  SHF.L.U32 R0, R2, 0x1f, RZ ;  /* 0x0000001f02007819 */ /* 0x000fce00000006ff */
.L_x_188:
[----:B--2---:R2:W3:Y:S02]  /*8ac0*/  SYNCS.PHASECHK.TRANS64.TRYWAIT P0, [R3+URZ], R0 ;  /* 0x00000000030075a7 */ /* 0x0044e4000800017f */
[----:B---3--:R-:W-:Y:S05]  /*8ad0*/  @!P0 NANOSLEEP.SYNCS 0x989680 ;  /* 0x009896800000895d */ /* 0x008fea0003900000 */
[----:B------:R-:W3:Y:S02]  /*8ae0*/  @!P0 SYNCS.PHASECHK.TRANS64 P0, [R3+URZ], R0 ;  /* 0x00000000030085a7 */ /* 0x000ee4000800007f */
[----:B---3--:R-:W-:Y:S05]  /*8af0*/  @!P0 BRA `(.L_x_188) ;  /* 0xfffffffc00f08947 */ /* 0x008fea000383ffff */
.L_x_176:
[----:B------:R-:W-:Y:S05]  /*8b00*/  BSYNC B0 ;  /* 0x0000000000007941 */ /* 0x000fea0003800000 */
.L_x_175:
[----:B------:R-:W-:Y:S05]  /*8b10*/  EXIT ;  /* 0x000000000000794d */ /* 0x000fea0003800000 */
.L_x_18:
[----:B-1----:R1:W2:Y:S02]  /*8b20*/  SYNCS.PHASECHK.TRANS64.TRYWAIT P1, [R3+URZ], R0 ;  /* 0x00000000030075a7 */ /* 0x0022a4000802017f */
[----:B--2---:R-:W-:Y:S05]  /*8b30*/  @!P1 NANOSLEEP.SYNCS 0x989680 ;  /* 0x009896800000995d */ /* 0x004fea0003900000 */
[----:B------:R-:W2:Y:S02]  /*8b40*/  @!P1 SYNCS.PHASECHK.TRANS64 P1, [R3+URZ], R0 ;  /* 0x00000000030095a7 */ /* 0x000ea4000802007f */
[----:B--2---:R-:W-:Y:S05]  /*8b50*/  @!P1 BRA `(.L_x_18) ;  /* 0xfffffffc00f09947 */ /* 0x004fea000383ffff */
[----:B------:R-:W-:Y:S05]  /*8b60*/  BRA `(.L_x_17) ;  /* 0xffffff88009c7947 */ /* 0x000fea000383ffff */
.L_x_23:
[----:B-1----:R-:W-:-:S04]  /*8b70*/  IMAD.U32 R4, RZ, RZ, UR4 ;  /* 0x00000004ff047e24 */ /* 0x002fc8000f8e00ff */
[----:B------:R1:W2:Y:S03]  /*8b80*/  SYNCS.PHASECHK.TRANS64.TRYWAIT P1, [R4+URZ], R3 ;  /* 0x00000003040075a7 */ /* 0x0002a6000802017f */
[----:B--2---:R-:W-:Y:S05]  /*8b90*/  @!P1 NANOSLEEP.SYNCS 0x989680 ;  /* 0x009896800000995d */ /* 0x004fea0003900000 */
[----:B------:R-:W2:Y:S02]  /*8ba0*/  @!P1 SYNCS.PHASECHK.TRANS64 P1, [R4+URZ], R3 ;  /* 0x00000003040095a7 */ /* 0x000ea4000802007f */
[----:B--2---:R-:W-:Y:S05]  /*8bb0*/  @!P1 BRA `(.L_x_23) ;  /* 0xfffffffc00ec9947 */ /* 0x004fea000383ffff */
[----:B------:R-:W-:Y:S05]  /*8bc0*/  BRA `(.L_x_22) ;  /* 0xffffff8c005c7947 */ /* 0x000fea000383ffff */
.L_x_162:
[----:B------:R-:W-:Y:S01]  /*8bd0*/  BSSY B1, `(.L_x_189) ;  /* 0x0000006000017945 */ /* 0x000fe20003800000 */
[----:B------:R-:W-:-:S07]  /*8be0*/  IMAD.MOV.U32 R15, RZ, RZ, -0x1 ;  /* 0xffffffffff0f7424 */ /* 0x000fce00078e00ff */
[----:B------:R-:W-:Y:S05]  /*8bf0*/  WARPSYNC.COLLECTIVE R15, `(.L_x_190) ;  /* 0x000000000f0c7348 */ /* 0x000fea0003c00000 */
[----:B------:R-:W-:Y:S02]  /*8c00*/  ELECT P6, UR62, PT ;  /* 0x00000000003e782f */ /* 0x000fe400038c0000 */
[----:B------:R-:W-:Y:S01]  /*8c10*/  MOV R14, UR62 ;  /* 0x0000003e000e7c02 */ /* 0x000fe20008000f00 */
[----:B------:R-:W-:Y:S10]  /*8c20*/  ENDCOLLECTIVE ;  /* 0x000000000000791b */ /* 0x000ff40003800000 */
.L_x_190:
[----:B------:R-:W-:Y:S05]  /*8c30*/  BSYNC B1 ;  /* 0x0000000000017941 */ /* 0x000fea0003800000 */
.L_x_189:
[----:B------:R-:W-:Y:S05]  /*8c40*/  BRA `(.L_x_191) ;  /* 0xffffffec004c7947 */ /* 0x000fea000383ffff */
.L_x_165:
[----:B0-----:R0:W1:Y:S02]  /*8c50*/  SYNCS.PHASECHK.TRANS64.TRYWAIT P1, [R14+URZ+0x58], R7 ;  /* 0x000058070e0075a7 */ /* 0x001064000802017f */
[----:B-1----:R-:W-:Y:S05]  /*8c60*/  @!P1 NANOSLEEP.SYNCS 0x989680 ;  /* 0x009896800000995d */ /* 0x002fea0003900000 */
[----:B------:R-:W1:Y:S02]  /*8c70*/  @!P1 SYNCS.PHASECHK.TRANS64 P1, [R14+URZ+0x58], R7 ;  /* 0x000058070e0095a7 */ /* 0x000e64000802007f */
[----:B-1----:R-:W-:Y:S05]  /*8c80*/  @!P1 BRA `(.L_x_165) ;  /* 0xfffffffc00f09947 */ /* 0x002fea000383ffff */
[----:B------:R-:W-:Y:S05]  /*8c90*/  BRA `(.L_x_192) ;  /* 0xffffffec00807947 */ /* 0x000fea000383ffff */
.L_x_174:
[----:B------:R-:W-:Y:S01]  /*8ca0*/  BSSY B0, `(.L_x_193) ;  /* 0x0000006000007945 */ /* 0x000fe20003800000 */
[----:B------:R-:W-:-:S07]  /*8cb0*/  IMAD.MOV.U32 R15, RZ, RZ, -0x1 ;  /* 0xffffffffff0f7424 */ /* 0x000fce00078e00ff */
[----:B------:R-:W-:Y:S05]  /*8cc0*/  WARPSYNC.COLLECTIVE R15, `(.L_x_194) ;  /* 0x000000000f0c7348 */ /* 0x000fea0003c00000 */
[----:B------:R-:W-:Y:S02]  /*8cd0*/  ELECT P6, UR62, PT ;  /* 0x00000000003e782f */ /* 0x000fe400038c0000 */
[----:B------:R-:W-:Y:S01]  /*8ce0*/  MOV R14, UR62 ;  /* 0x0000003e000e7c02 */ /* 0x000fe20008000f00 */
[----:B------:R-:W-:Y:S10]  /*8cf0*/  ENDCOLLECTIVE ;  /* 0x000000000000791b */ /* 0x000ff40003800000 */
.L_x_194:
[----:B------:R-:W-:Y:S05]  /*8d00*/  BSYNC B0 ;  /* 0x0000000000007941 */ /* 0x000fea0003800000 */
.L_x_193:
[----:B------:R-:W-:Y:S05]  /*8d10*/  BRA `(.L_x_195) ;  /* 0xfffffff400d07947 */ /* 0x000fea000383ffff */
.L_x_178:
[----:B0-----:R0:W1:Y:S02]  /*8d20*/  SYNCS.PHASECHK.TRANS64.TRYWAIT P0, [R7+URZ], R2 ;  /* 0x00000002070075a7 */ /* 0x001064000800017f */
[----:B-1----:R-:W-:Y:S05]  /*8d30*/  @!P0 NANOSLEEP.SYNCS 0x989680 ;  /* 0x009896800000895d */ /* 0x002fea0003900000 */
[----:B------:R-:W1:Y:S02]  /*8d40*/  @!P0 SYNCS.PHASECHK.TRANS64 P0, [R7+URZ], R2 ;  /* 0x00000002070085a7 */ /* 0x000e64000800007f */
[----:B-1----:R-:W-:Y:S05]  /*8d50*/  @!P0 BRA `(.L_x_178) ;  /* 0xfffffffc00f08947 */ /* 0x002fea000383ffff */
[----:B------:R-:W-:Y:S05]  /*8d60*/  BRA `(.L_x_196) ;  /* 0xfffffff800107947 */ /* 0x000fea000383ffff */
.L_x_179:
[----:B0-----:R0:W1:Y:S02]  /*8d70*/  SYNCS.PHASECHK.TRANS64.TRYWAIT P0, [R9+URZ], R4 ;  /* 0x00000004090075a7 */ /* 0x001064000800017f */
[----:B-1----:R-:W-:Y:S05]  /*8d80*/  @!P0 NANOSLEEP.SYNCS 0x989680 ;  /* 0x009896800000895d */ /* 0x002fea0003900000 */
[----:B------:R-:W1:Y:S02]  /*8d90*/  @!P0 SYNCS.PHASECHK.TRANS64 P0, [R9+URZ], R4 ;  /* 0x00000004090085a7 */ /* 0x000e64000800007f */
[----:B-1----:R-:W-:Y:S05]  /*8da0*/  @!P0 BRA `(.L_x_179) ;  /* 0xfffffffc00f08947 */ /* 0x002fea000383ffff */
[----:B------:R-:W-:Y:S05]  /*8db0*/  BRA `(.L_x_197) ;  /* 0xfffffff800207947 */ /* 0x000fea000383ffff */
.L_x_180:
[----:B0-----:R0:W1:Y:S02]  /*8dc0*/  SYNCS.PHASECHK.TRANS64.TRYWAIT P0, [R6+URZ], R5 ;  /* 0x00000005060075a7 */ /* 0x001064000800017f */
[----:B-1----:R-:W-:Y:S05]  /*8dd0*/  @!P0 NANOSLEEP.SYNCS 0x989680 ;  /* 0x009896800000895d */ /* 0x002fea0003900000 */
[----:B------:R-:W1:Y:S02]  /*8de0*/  @!P0 SYNCS.PHASECHK.TRANS64 P0, [R6+URZ], R5 ;  /* 0x00000005060085a7 */ /* 0x000e64000800007f */
[----:B-1----:R-:W-:Y:S05]  /*8df0*/  @!P0 BRA `(.L_x_180) ;  /* 0xfffffffc00f08947 */ /* 0x002fea000383ffff */
[----:B------:R-:W-:Y:S05]  /*8e00*/  BRA `(.L_x_198) ;  /* 0xfffffff800307947 */ /* 0x000fea000383ffff */
.L_x_181:
[----:B0-----:R0:W1:Y:S02]  /*8e10*/  SYNCS.PHASECHK.TRANS64.TRYWAIT P0, [R9+URZ], R4 ;  /* 0x00000004090075a7 */ /* 0x001064000800017f */
[----:B-1----:R-:W-:Y:S05]  /*8e20*/  @!P0 NANOSLEEP.SYNCS 0x989680 ;  /* 0x009896800000895d */ /* 0x002fea0003900000 */
[----:B------:R-:W1:Y:S02]  /*8e30*/  @!P0 SYNCS.PHASECHK.TRANS64 P0, [R9+URZ], R4 ;  /* 0x00000004090085a7 */ /* 0x000e64000800007f */
[----:B-1----:R-:W-:Y:S05]  /*8e40*/  @!P0 BRA `(.L_x_181) ;  /* 0xfffffffc00f08947 */ /* 0x002fea000383ffff */
[----:B------:R-:W-:Y:S05]  /*8e50*/  BRA `(.L_x_199) ;  /* 0xfffffff800407947 */ /* 0x000fea000383ffff */
.L_x_182:
[----:B0-----:R0:W1:Y:S02]  /*8e60*/  SYNCS.PHASECHK.TRANS64.TRYWAIT P0, [R6+URZ], R5 ;  /* 0x00000005060075a7 */ /* 0x001064000800017f */
[----:B-1----:R-:W-:Y:S05]  /*8e70*/  @!P0 NANOSLEEP.SYNCS 0x989680 ;  /* 0x009896800000895d */ /* 0x002fea0003900000 */
[----:B------:R-:W1:Y:S02]  /*8e80*/  @!P0 SYNCS.PHASECHK.TRANS64 P0, [R6+URZ], R5 ;  /* 0x00000005060085a7 */ /* 0x000e64000800007f */
[----:B-1----:R-:W-:Y:S05]  /*8e90*/  @!P0 BRA `(.L_x_182) ;  /* 0xfffffffc00f08947 */ /* 0x002fea000383ffff */
[----:B------:R-:W-:Y:S05]  /*8ea0*/  BRA `(.L_x_200) ;  /* 0xfffffff800507947 */ /* 0x000fea000383ffff */
.L_x_183:
[----:B0-----:R0:W1:Y:S02]  /*8eb0*/  SYNCS.PHASECHK.TRANS64.TRYWAIT P0, [R9+URZ], R4 ;  /* 0x00000004090075a7 */ /* 0x001064000800017f */
[----:B-1----:R-:W-:Y:S05]  /*8ec0*/  @!P0 NANOSLEEP.SYNCS 0x989680 ;  /* 0x009896800000895d */ /* 0x002fea0003900000 */
[----:B------:R-:W1:Y:S02]  /*8ed0*/  @!P0 SYNCS.PHASECHK.TRANS64 P0, [R9+URZ], R4 ;  /* 0x00000004090085a7 */ /* 0x000e64000800007f */
[----:B-1----:R-:W-:Y:S05]  /*8ee0*/  @!P0 BRA `(.L_x_183) ;  /* 0xfffffffc00f08947 */ /* 0x002fea000383ffff */
[----:B------:R-:W-:Y:S05]  /*8ef0*/  BRA `(.L_x_201) ;  /* 0xfffffff800607947 */ /* 0x000fea000383ffff */
.L_x_184:
[----:B0-----:R0:W1:Y:S02]  /*8f00*/  SYNCS.PHASECHK.TRANS64.TRYWAIT P0, [R6+URZ], R5 ;  /* 0x00000005060075a7 */ /* 0x001064000800017f */
[----:B-1----:R-:W-:Y:S05]  /*8f10*/  @!P0 NANOSLEEP.SYNCS 0x989680 ;  /* 0x009896800000895d */ /* 0x002fea0003900000 */
[----:B------:R-:W1:Y:S02]  /*8f20*/  @!P0 SYNCS.PHASECHK.TRANS64 P0, [R6+URZ], R5 ;  /* 0x00000005060085a7 */ /* 0x000e64000800007f */
[----:B-1----:R-:W-:Y:S05]  /*8f30*/  @!P0 BRA `(.L_x_184) ;  /* 0xfffffffc00f08947 */ /* 0x002fea000383ffff */
[----:B------:R-:W-:Y:S05]  /*8f40*/  BRA `(.L_x_202) ;  /* 0xfffffff800707947 */ /* 0x000fea000383ffff */
.L_x_185:
[----:B0-----:R0:W1:Y:S02]  /*8f50*/  SYNCS.PHASECHK.TRANS64.TRYWAIT P0, [R9+URZ], R4 ;  /* 0x00000004090075a7 */ /* 0x001064000800017f */
[----:B-1----:R-:W-:Y:S05]  /*8f60*/  @!P0 NANOSLEEP.SYNCS 0x989680 ;  /* 0x009896800000895d */ /* 0x002fea0003900000 */
[----:B------:R-:W1:Y:S02]  /*8f70*/  @!P0 SYNCS.PHASECHK.TRANS64 P0, [R9+URZ], R4 ;  /* 0x00000004090085a7 */ /* 0x000e64000800007f */
[----:B-1----:R-:W-:Y:S05]  /*8f80*/  @!P0 BRA `(.L_x_185) ;  /* 0xfffffffc00f08947 */ /* 0x002fea000383ffff */
[----:B------:R-:W-:Y:S05]  /*8f90*/  BRA `(.L_x_203) ;  /* 0xfffffff800807947 */ /* 0x000fea000383ffff */
.L_x_186:
[----:B0-----:R0:W1:Y:S02]  /*8fa0*/  SYNCS.PHASECHK.TRANS64.TRYWAIT P0, [R6+URZ], R5 ;  /* 0x00000005060075a7 */ /* 0x001064000800017f */
[----:B-1----:R-:W-:Y:S05]  /*8fb0*/  @!P0 NANOSLEEP.SYNCS 0x989680 ;  /* 0x009896800000895d */ /* 0x002fea0003900000 */
[----:B------:R-:W1:Y:S02]  /*8fc0*/  @!P0 SYNCS.PHASECHK.TRANS64 P0, [R6+URZ], R5 ;  /* 0x00000005060085a7 */ /* 0x000e64000800007f */
[----:B-1----:R-:W-:Y:S05]  /*8fd0*/  @!P0 BRA `(.L_x_186) ;  /* 0xfffffffc00f08947 */ /* 0x002fea000383ffff */
[----:B------:R-:W-:Y:S05]  /*8fe0*/  BRA `(.L_x_204) ;  /* 0xfffffff800907947 */ /* 0x000fea000383ffff */
.L_x_187:
[----:B-1----:R1:W2:Y:S02]  /*8ff0*/  SYNCS.PHASECHK.TRANS64.TRYWAIT P0, [R9+URZ], R4 ;  /* 0x00000004090075a7 */ /* 0x0022a4000800017f */
[----:B--2---:R-:W-:Y:S05]  /*9000*/  @!P0 NANOSLEEP.SYNCS 0x989680 ;  /* 0x009896800000895d */ /* 0x004fea0003900000 */
[----:B------:R-:W2:Y:S02]  /*9010*/  @!P0 SYNCS.PHASECHK.TRANS64 P0, [R9+URZ], R4 ;  /* 0x00000004090085a7 */ /* 0x000ea4000800007f */
[----:B--2---:R-:W-:Y:S05]  /*9020*/  @!P0 BRA `(.L_x_187) ;  /* 0xfffffffc00f08947 */ /* 0x004fea000383ffff */
[----:B------:R-:W-:Y:S05]  /*9030*/  BRA `(.L_x_205) ;  /* 0xfffffff800987947 */ /* 0x000fea000383ffff */
.L_x_206:
[----:B------:R-:W-:-:S00]  /*9040*/  BRA `(.L_x_206) ;  /* 0xfffffffc00fc7947 */ /* 0x000fc0000383ffff */
[----:B------:R-:W-:-:S00]  /*9050*/  NOP ;  /* 0x0000000000007918 */ /* 0x000fc00000000000 */
        /* <DEDUP_REMOVED lines=10> */
.L_x_207:


//--------------------- .nv.global.init           --------------------------
	.section	.nv.global.init,"aw",@progbits
.nv.global.init:
	.type		$str$22,@object
	.size		$str$22,($str$23 - $str$22)
$str$22:
        /*0000*/ 	.byte	0x6b, 0x5f, 0x74, 0x69, 0x6c, 0x65, 0x5f, 0x63, 0x6f, 0x75, 0x6e, 0x74, 0x20, 0x3e, 0x3d, 0x20
        /*0010*/ 	.byte	0x31, 0x00
	.type		$str$23,@object
	.size		$str$23,(__unnamed_1 - $str$23)
$str$23:
        /*0012*/ 	.byte	0x2f, 0x74, 0x6d, 0x70, 0x2f, 0x63, 0x75, 0x74, 0x6c, 0x61, 0x73, 0x73, 0x5f, 0x73, 0x77, 0x65
        /*0022*/ 	.byte	0x65, 0x70, 0x5f, 0x73, 0x72, 0x63, 0x2f, 0x69, 0x6e, 0x63, 0x6c, 0x75, 0x64, 0x65, 0x2f, 0x63
        /*0032*/ 	.byte	0x75, 0x74, 0x6c, 0x61, 0x73, 0x73, 0x2f, 0x67, 0x65, 0x6d, 0x6d, 0x2f, 0x63, 0x6f, 0x6c, 0x6c
        /*0042*/ 	.byte	0x65, 0x63, 0x74, 0x69, 0x76, 0x65, 0x2f, 0x73, 0x6d, 0x39, 0x30, 0x5f, 0x6d, 0x6d, 0x61, 0x5f
        /*0052*/ 	.byte	0x74, 0x6d, 0x61, 0x5f, 0x67, 0x6d, 0x6d, 0x61, 0x5f, 0x73, 0x73, 0x5f, 0x77, 0x61, 0x72, 0x70
        /*0062*/ 	.byte	0x73, 0x70, 0x65, 0x63, 0x69, 0x61, 0x6c, 0x69, 0x7a, 0x65, 0x64, 0x2e, 0x68, 0x70, 0x70, 0x00
	.type		__unnamed_1,@object
	.size		__unnamed_1,(.L_0 - __unnamed_1)
__unnamed_1:
        /*0072*/ 	.byte	0x76, 0x6f, 0x69, 0x64, 0x20, 0x63, 0x75, 0x74, 0x6c, 0x61, 0x73, 0x73, 0x3a, 0x3a, 0x67, 0x65
        /* <DEDUP_REMOVED lines=180> */
        /*0bc2*/ 	.byte	0x69, 0x74, 0x79, 0x5d, 0x00
.L_0:


//--------------------- .nv.shared._ZN7cutlass13device_kernelINS_4gemm6kernel13GemmUniversalIN4cute5tupleIJiiiiEEENS1_10collective13CollectiveMmaINS1_34MainloopSm90TmaGmmaWarpSpecializedILi11ENS5_IJNS4_1CILi1EEESB_SB_EEENS1_35KernelTmaWarpSpecializedCooperativeEEENS5_IJNSA_ILi256EEENSA_ILi64EEENSA_ILi32EEEEEENS_10bfloat16_tENS5_IJlSB_lEEESJ_NS5_IJSB_llEEENS4_8TiledMMAINS4_8MMA_AtomIJNS4_4SM904GMMA27MMA_64x64x16_F32BF16BF16_SSILNSP_5MajorE0ELSR_1ELNSP_7ScaleInE1ELSS_1EEEEEENS4_6LayoutINS5_IJNSA_ILi2EEESB_SB_EEENS5_IJSB_NSA_ILi0EEESY_EEEEENS5_IJNS4_10UnderscoreES11_S11_EEEEENS4_13SM90_TMA_LOADENS4_14ComposedLayoutINS4_7SwizzleILi2ELi4ELi3EEENS4_18smem_ptr_flag_bitsILi16EEENSV_INS5_IJNSA_ILi8EEESH_EEENS5_IJSH_SB_EEEEEEEvNS4_8identityES14_NS15_INS16_ILi3ELi4ELi3EEES19_NSV_INS5_IJSG_S1A_EEENS5_IJSB_SG_EEEEEEEvS1F_EENS_8epilogue10collective6detail29Sm90TmaWarpSpecializedAdapterINS1N_15DefaultEpilogueISJ_SK_SK_NS1M_6thread17LinearCombinationISJ_Li1EffLNS1R_9ScaleType4KindE0ELNS_15FloatRoundStyleE2ESJ_EENS1_15EpilogueDefaultEEEEEvvEEEEvNT_6ParamsE --------------------------
	.section	.nv.shared._ZN7cutlass13device_kernelINS_4gemm6kernel13GemmUniversalIN4cute5tupleIJiiiiEEENS1_10collective13CollectiveMmaINS1_34MainloopSm90TmaGmmaWarpSpecializedILi11ENS5_IJNS4_1CILi1EEESB_SB_EEENS1_35KernelTmaWarpSpecializedCooperativeEEENS5_IJNSA_ILi256EEENSA_ILi64EEENSA_ILi32EEEEEENS_10bfloat16_tENS5_IJlSB_lEEESJ_NS5_IJSB_llEEENS4_8TiledMMAINS4_8MMA_AtomIJNS4_4SM904GMMA27MMA_64x64x16_F32BF16BF16_SSILNSP_5MajorE0ELSR_1ELNSP_7ScaleInE1ELSS_1EEEEEENS4_6LayoutINS5_IJNSA_ILi2EEESB_SB_EEENS5_IJSB_NSA_ILi0EEESY_EEEEENS5_IJNS4_10UnderscoreES11_S11_EEEEENS4_13SM90_TMA_LOADENS4_14ComposedLayoutINS4_7SwizzleILi2ELi4ELi3EEENS4_18smem_ptr_flag_bitsILi16EEENSV_INS5_IJNSA_ILi8EEESH_EEENS5_IJSH_SB_EEEEEEEvNS4_8identityES14_NS15_INS16_ILi3ELi4ELi3EEES19_NSV_INS5_IJSG_S1A_EEENS5_IJSB_SG_EEEEEEEvS1F_EENS_8epilogue10collective6detail29Sm90TmaWarpSpecializedAdapterINS1N_15DefaultEpilogueISJ_SK_SK_NS1M_6thread17LinearCombinationISJ_Li1EffLNS1R_9ScaleType4KindE0ELNS_15FloatRoundStyleE2ESJ_EENS1_15EpilogueDefaultEEEEEvvEEEEvNT_6ParamsE,"aw",@nobits
	.sectionflags	@""
	.align	16
	.zero		1024


//--------------------- .nv.shared.reserved.0     --------------------------
	.section	.nv.shared.reserved.0,"aw",@nobits
	.weak		__nv_reservedSMEM_offset_0_alias
	.size		__nv_reservedSMEM_offset_0_alias, 0, 0
	.other		__nv_reservedSMEM_offset_0_alias,@"STO_CUDA_RESERVED_SHARED STV_DEFAULT"
__nv_reservedSMEM_offset_0_alias:
	.zero		0


//--------------------- .nv.global                --------------------------
	.section	.nv.global,"aw",@nobits
.nv.global:
	.type		_ZN40_INTERNAL_ae8643ef_4_k_cu_df6699bc_260974cute1_E,@object
	.size		_ZN40_INTERNAL_ae8643ef_4_k_cu_df6699bc_260974cute1_E,(_ZN40_INTERNAL_ae8643ef_4_k_cu_df6699bc_260974cuda3std3__45__cpo6cbeginE - _ZN40_INTERNAL_ae8643ef_4_k_cu_df6699bc_260974cute1_E)
_ZN40_INTERNAL_ae8643ef_4_k_cu_df6699bc_260974cute1_E:
	.zero		1
	.type		_ZN40_INTERNAL_ae8643ef_4_k_cu_df6699bc_260974cuda3std3__45__cpo6cbeginE,@object
	.size		_ZN40_INTERNAL_ae8643ef_4_k_cu_df6699bc_260974cuda3std3__45__cpo6cbeginE,(_ZN40_INTERNAL_ae8643ef_4_k_cu_df6699bc_260974cuda3std3__48in_placeE - _ZN40_INTERNAL_ae8643ef_4_k_cu_df6699bc_260974cuda3std3__45__cpo6cbeginE)
_ZN40_INTERNAL_ae8643ef_4_k_cu_df6699bc_260974cuda3std3__45__cpo6cbeginE:
	.zero		1
	.type		_ZN40_INTERNAL_ae8643ef_4_k_cu_df6699bc_260974cuda3std3__48in_placeE,@object
	.size		_ZN40_INTERNAL_ae8643ef_4_k_cu_df6699bc_260974cuda3std3__48in_placeE,(_ZN40_INTERNAL_ae8643ef_4_k_cu_df6699bc_260974cuda3std6ranges3__45__cpo9iter_moveE - _ZN40_INTERNAL_ae8643ef_4_k_cu_df6699bc_260974cuda3std3__48in_placeE)
_ZN40_INTERNAL_ae8643ef_4_k_cu_df6699bc_260974cuda3std3__48in_placeE:
	.zero		1
	.type		_ZN40_INTERNAL_ae8643ef_4_k_cu_df6699bc_260974cuda3std6ranges3__45__cpo9iter_moveE,@object
	.size		_ZN40_INTERNAL_ae8643ef_4_k_cu_df6699bc_260974cuda3std6ranges3__45__cpo9iter_moveE,(_ZN40_INTERNAL_ae8643ef_4_k_cu_df6699bc_260974cuda3std3__45__cpo5beginE - _ZN40_INTERNAL_ae8643ef_4_k_cu_df6699bc_260974cuda3std6ranges3__45__cpo9iter_moveE)
_ZN40_INTERNAL_ae8643ef_4_k_cu_df6699bc_260974cuda3std6ranges3__45__cpo9iter_moveE:
	.zero		1
	.type		_ZN40_INTERNAL_ae8643ef_4_k_cu_df6699bc_260974cuda3std3__45__cpo5beginE,@object
	.size		_ZN40_INTERNAL_ae8643ef_4_k_cu_df6699bc_260974cuda3std3__45__cpo5beginE,(_ZN40_INTERNAL_ae8643ef_4_k_cu_df6699bc_260974cuda3std3__442_GLOBAL__N__ae8643ef_4_k_cu_df6699bc_260976ignoreE - _ZN40_INTERNAL_ae8643ef_4_k_cu_df6699bc_260974cuda3std3__45__cpo5beginE)
_ZN40_INTERNAL_ae8643ef_4_k_cu_df6699bc_260974cuda3std3__45__cpo5beginE:
	.zero		1
	.type		_ZN40_INTERNAL_ae8643ef_4_k_cu_df6699bc_260974cuda3std3__442_GLOBAL__N__ae8643ef_4_k_cu_df6699bc_260976ignoreE,@object
	.size		_ZN40_INTERNAL_ae8643ef_4_k_cu_df6699bc_260974cuda3std3__442_GLOBAL__N__ae8643ef_4_k_cu_df6699bc_260976ignoreE,(_ZN40_INTERNAL_ae8643ef_4_k_cu_df6699bc_260974cute7productE - _ZN40_INTERNAL_ae8643ef_4_k_cu_df6699bc_260974cuda3std3__442_GLOBAL__N__ae8643ef_4_k_cu_df6699bc_260976ignoreE)
_ZN40_INTERNAL_ae8643ef_4_k_cu_df6699bc_260974cuda3std3__442_GLOBAL__N__ae8643ef_4_k_cu_df6699bc_260976ignoreE:
	.zero		1
	.type		_ZN40_INTERNAL_ae8643ef_4_k_cu_df6699bc_260974cute7productE,@object
	.size		_ZN40_INTERNAL_ae8643ef_4_k_cu_df6699bc_260974cute7productE,(_ZN40_INTERNAL_ae8643ef_4_k_cu_df6699bc_260974cuda3std3__45__cpo3endE - _ZN40_INTERNAL_ae8643ef_4_k_cu_df6699bc_260974cute7productE)
_ZN40_INTERNAL_ae8643ef_4_k_cu_df6699bc_260974cute7productE:
	.zero		1
	.type		_ZN40_INTERNAL_ae8643ef_4_k_cu_df6699bc_260974cuda3std3__45__cpo3endE,@object
	.size		_ZN40_INTERNAL_ae8643ef_4_k_cu_df6699bc_260974cuda3std3__45__cpo3endE,(_ZN40_INTERNAL_ae8643ef_4_k_cu_df6699bc_260974cuda3std3__419piecewise_constructE - _ZN40_INTERNAL_ae8643ef_4_k_cu_df6699bc_260974cuda3std3__45__cpo3endE)
_ZN40_INTERNAL_ae8643ef_4_k_cu_df6699bc_260974cuda3std3__45__cpo3endE:
	.zero		1
	.type		_ZN40_INTERNAL_ae8643ef_4_k_cu_df6699bc_260974cuda3std3__419piecewise_constructE,@object
	.size		_ZN40_INTERNAL_ae8643ef_4_k_cu_df6699bc_260974cuda3std3__419piecewise_constructE,(_ZN40_INTERNAL_ae8643ef_4_k_cu_df6699bc_260974cuda3std3__45__cpo4cendE - _ZN40_INTERNAL_ae8643ef_4_k_cu_df6699bc_260974cuda3std3__419piecewise_constructE)
_ZN40_INTERNAL_ae8643ef_4_k_cu_df6699bc_260974cuda3std3__419piecewise_constructE:
	.zero		1
	.type		_ZN40_INTERNAL_ae8643ef_4_k_cu_df6699bc_260974cuda3std3__45__cpo4cendE,@object
	.size		_ZN40_INTERNAL_ae8643ef_4_k_cu_df6699bc_260974cuda3std3__45__cpo4cendE,(_ZN40_INTERNAL_ae8643ef_4_k_cu_df6699bc_260974cuda3std6ranges3__45__cpo4swapE - _ZN40_INTERNAL_ae8643ef_4_k_cu_df6699bc_260974cuda3std3__45__cpo4cendE)
_ZN40_INTERNAL_ae8643ef_4_k_cu_df6699bc_260974cuda3std3__45__cpo4cendE:
	.zero		1
	.type		_ZN40_INTERNAL_ae8643ef_4_k_cu_df6699bc_260974cuda3std6ranges3__45__cpo4swapE,@object
	.size		_ZN40_INTERNAL_ae8643ef_4_k_cu_df6699bc_260974cuda3std6ranges3__45__cpo4swapE,(.L_8 - _ZN40_INTERNAL_ae8643ef_4_k_cu_df6699bc_260974cuda3std6ranges3__45__cpo4swapE)
_ZN40_INTERNAL_ae8643ef_4_k_cu_df6699bc_260974cuda3std6ranges3__45__cpo4swapE:
	.zero		1
.L_8:


//--------------------- .nv.constant0._ZN7cutlass13device_kernelINS_4gemm6kernel13GemmUniversalIN4cute5tupleIJiiiiEEENS1_10collective13CollectiveMmaINS1_34MainloopSm90TmaGmmaWarpSpecializedILi11ENS5_IJNS4_1CILi1EEESB_SB_EEENS1_35KernelTmaWarpSpecializedCooperativeEEENS5_IJNSA_ILi256EEENSA_ILi64EEENSA_ILi32EEEEEENS_10bfloat16_tENS5_IJlSB_lEEESJ_NS5_IJSB_llEEENS4_8TiledMMAINS4_8MMA_AtomIJNS4_4SM904GMMA27MMA_64x64x16_F32BF16BF16_SSILNSP_5MajorE0ELSR_1ELNSP_7ScaleInE1ELSS_1EEEEEENS4_6LayoutINS5_IJNSA_ILi2EEESB_SB_EEENS5_IJSB_NSA_ILi0EEESY_EEEEENS5_IJNS4_10UnderscoreES11_S11_EEEEENS4_13SM90_TMA_LOADENS4_14ComposedLayoutINS4_7SwizzleILi2ELi4ELi3EEENS4_18smem_ptr_flag_bitsILi16EEENSV_INS5_IJNSA_ILi8EEESH_EEENS5_IJSH_SB_EEEEEEEvNS4_8identityES14_NS15_INS16_ILi3ELi4ELi3EEES19_NSV_INS5_IJSG_S1A_EEENS5_IJSB_SG_EEEEEEEvS1F_EENS_8epilogue10collective6detail29Sm90TmaWarpSpecializedAdapterINS1N_15DefaultEpilogueISJ_SK_SK_NS1M_6thread17LinearCombinationISJ_Li1EffLNS1R_9ScaleType4KindE0ELNS_15FloatRoundStyleE2ESJ_EENS1_15EpilogueDefaultEEEEEvvEEEEvNT_6ParamsE --------------------------
	.section	.nv.constant0._ZN7cutlass13device_kernelINS_4gemm6kernel13GemmUniversalIN4cute5tupleIJiiiiEEENS1_10collective13CollectiveMmaINS1_34MainloopSm90TmaGmmaWarpSpecializedILi11ENS5_IJNS4_1CILi1EEESB_SB_EEENS1_35KernelTmaWarpSpecializedCooperativeEEENS5_IJNSA_ILi256EEENSA_ILi64EEENSA_ILi32EEEEEENS_10bfloat16_tENS5_IJlSB_lEEESJ_NS5_IJSB_llEEENS4_8TiledMMAINS4_8MMA_AtomIJNS4_4SM904GMMA27MMA_64x64x16_F32BF16BF16_SSILNSP_5MajorE0ELSR_1ELNSP_7ScaleInE1ELSS_1EEEEEENS4_6LayoutINS5_IJNSA_ILi2EEESB_SB_EEENS5_IJSB_NSA_ILi0EEESY_EEEEENS5_IJNS4_10UnderscoreES11_S11_EEEEENS4_13SM90_TMA_LOADENS4_14ComposedLayoutINS4_7SwizzleILi2ELi4ELi3EEENS4_18smem_ptr_flag_bitsILi16EEENSV_INS5_IJNSA_ILi8EEESH_EEENS5_IJSH_SB_EEEEEEEvNS4_8identityES14_NS15_INS16_ILi3ELi4ELi3EEES19_NSV_INS5_IJSG_S1A_EEENS5_IJSB_SG_EEEEEEEvS1F_EENS_8epilogue10collective6detail29Sm90TmaWarpSpecializedAdapterINS1N_15DefaultEpilogueISJ_SK_SK_NS1M_6thread17LinearCombinationISJ_Li1EffLNS1R_9ScaleType4KindE0ELNS_15FloatRoundStyleE2ESJ_EENS1_15EpilogueDefaultEEEEEvvEEEEvNT_6ParamsE,"a",@progbits
	.sectionflags	@""
	.align	4
.nv.constant0._ZN7cutlass13device_kernelINS_4gemm6kernel13GemmUniversalIN4cute5tupleIJiiiiEEENS1_10collective13CollectiveMmaINS1_34MainloopSm90TmaGmmaWarpSpecializedILi11ENS5_IJNS4_1CILi1EEESB_SB_EEENS1_35KernelTmaWarpSpecializedCooperativeEEENS5_IJNSA_ILi256EEENSA_ILi64EEENSA_ILi32EEEEEENS_10bfloat16_tENS5_IJlSB_lEEESJ_NS5_IJSB_llEEENS4_8TiledMMAINS4_8MMA_AtomIJNS4_4SM904GMMA27MMA_64x64x16_F32BF16BF16_SSILNSP_5MajorE0ELSR_1ELNSP_7ScaleInE1ELSS_1EEEEEENS4_6LayoutINS5_IJNSA_ILi2EEESB_SB_EEENS5_IJSB_NSA_ILi0EEESY_EEEEENS5_IJNS4_10UnderscoreES11_S11_EEEEENS4_13SM90_TMA_LOADENS4_14ComposedLayoutINS4_7SwizzleILi2ELi4ELi3EEENS4_18smem_ptr_flag_bitsILi16EEENSV_INS5_IJNSA_ILi8EEESH_EEENS5_IJSH_SB_EEEEEEEvNS4_8identityES14_NS15_INS16_ILi3ELi4ELi3EEES19_NSV_INS5_IJSG_S1A_EEENS5_IJSB_SG_EEEEEEEvS1F_EENS_8epilogue10collective6detail29Sm90TmaWarpSpecializedAdapterINS1N_15DefaultEpilogueISJ_SK_SK_NS1M_6thread17LinearCombinationISJ_Li1EffLNS1R_9ScaleType4KindE0ELNS_15FloatRoundStyleE2ESJ_EENS1_15EpilogueDefaultEEEEEvvEEEEvNT_6ParamsE:
	.zero		1664


//--------------------- SYMBOLS --------------------------

	.type		.nv.reservedSmem.offset0,@object
	.size		.nv.reservedSmem.offset0,0x4
	.type		__assertfail,@function
